// auto-generated by cutlass_sweep.gemm — config: {"arch": "sm_100", "cluster_m": 2, "cluster_n": 1, "dtype": "int8", "stages": 0, "tile_k": 128, "tile_m": 256, "tile_n": 128}
#include "cutlass/cutlass.h"
#include "cutlass/gemm/collective/collective_builder.hpp"
#include "cutlass/gemm/device/gemm_universal_adapter.h"
#include "cutlass/gemm/kernel/gemm_universal.hpp"
#include "cutlass/epilogue/collective/collective_builder.hpp"

using ElemA = int8_t;
using ElemB = int8_t;
using ElemCD = int8_t;
using Acc  = int32_t;
using TileShape    = cute::Shape<cute::_256, cute::_128, cute::_128>;
using ClusterShape = cute::Shape<cute::_2, cute::_1, cute::_1>;

using CollectiveEpilogue = typename cutlass::epilogue::collective::CollectiveBuilder<
    cutlass::arch::Sm100, cutlass::arch::OpClassTensorOp,
    TileShape, ClusterShape,
    cutlass::epilogue::collective::EpilogueTileAuto,
    Acc, Acc,
    ElemCD, cutlass::layout::RowMajor, 128 / cutlass::sizeof_bits<ElemCD>::value,
    ElemCD, cutlass::layout::RowMajor, 128 / cutlass::sizeof_bits<ElemCD>::value,
    cutlass::epilogue::collective::EpilogueScheduleAuto
  >::CollectiveOp;

using CollectiveMainloop = typename cutlass::gemm::collective::CollectiveBuilder<
    cutlass::arch::Sm100, cutlass::arch::OpClassTensorOp,
    ElemA, cutlass::layout::RowMajor, 128 / cutlass::sizeof_bits<ElemA>::value,
    ElemB, cutlass::layout::ColumnMajor, 128 / cutlass::sizeof_bits<ElemB>::value,
    Acc,
    TileShape, ClusterShape,
    cutlass::gemm::collective::StageCountAutoCarveout<static_cast<int>(sizeof(typename CollectiveEpilogue::SharedStorage))>,
    cutlass::gemm::collective::KernelScheduleAuto
  >::CollectiveOp;

using GemmKernel = cutlass::gemm::kernel::GemmUniversal<
    cute::Shape<int,int,int,int>,
    CollectiveMainloop,
    CollectiveEpilogue
>;
using Gemm = cutlass::gemm::device::GemmUniversalAdapter<GemmKernel>;

// Force the device kernel symbol into the cubin without needing a host main.
auto* _anchor = &cutlass::device_kernel<GemmKernel>;


// ===== COMPILED SASS (sm_100a) =====

	.target	sm_100a

	.elftype	@"ET_EXEC"


//--------------------- .note.nv.tkinfo           --------------------------
	.section	.note.nv.tkinfo,"",@"SHT_NOTE"
	.sectionflags	@"SHF_NOTE_NV_TKINFO"
	.tkinfo
        /*0018*/ 	.word	0x00000002
        /*0030*/ 	.string	""
        /*0030*/ 	.string	"ptxas"
        /*0030*/ 	.string	"Cuda compilation tools, release 13.0, V13.0.88"
        /*0030*/ 	.string	"Build cuda_13.0.r13.0/compiler.36424714_0"
        /*0030*/ 	.string	"-arch sm_100a -m 64 "



//--------------------- .note.nv.cuinfo           --------------------------
	.section	.note.nv.cuinfo,"",@"SHT_NOTE"
	.sectionflags	@"SHF_NOTE_NV_CUINFO"
        /*0018*/ 	.short	0x0002
        /*001a*/ 	.short	0x0064
        /*001c*/ 	.short	0x0082
	.zero		2


//--------------------- .nv.info                  --------------------------
	.section	.nv.info,"",@"SHT_CUDA_INFO"
	.align	4


	//----- nvinfo : EIATTR_REGCOUNT
	.align		4
        /*0000*/ 	.byte	0x04, 0x2f
        /*0002*/ 	.short	(.L_19 - .L_18)
	.align		4
.L_18:
        /*0004*/ 	.word	index@(_ZN7cutlass13device_kernelINS_4gemm6kernel13GemmUniversalIN4cute5tupleIJiiiiEEENS1_10collective13CollectiveMmaINS1_35MainloopSm100TmaUmmaWarpSpecializedILi8ELi2ELi4ENS5_IJNS4_1CILi2EEENSA_ILi1EEESC_EEEEENS5_IJNSA_ILi256EEENSA_ILi128EEESG_EEEaNS5_IJlSC_lEEEaSI_NS4_8TiledMMAINS4_8MMA_AtomIJNS4_21SM100_MMA_S8_2x1SM_SSIaaiLi256ELi128ELNS4_4UMMA5MajorE0ELSN_0ELNSM_8SaturateE0EEEEEENS4_6LayoutINS5_IJSC_SC_SC_EEENS5_IJNSA_ILi0EEEST_ST_EEEEENS5_IJNS4_10UnderscoreESW_SW_EEEEENS4_18SM100_TMA_2SM_LOADENS4_14ComposedLayoutINS4_7SwizzleILi3ELi4ELi3EEENS4_18smem_ptr_flag_bitsILi8EEENSR_INS5_IJNSA_ILi8EEESG_EEENS5_IJSG_SC_EEEEEEEvNS4_8identityESZ_S19_vS1A_EENS_8epilogue10collective18CollectiveEpilogueINS1C_23Sm100TmaWarpSpecializedILi2ELi2ELi64ELb0ELb0EEEJNS5_IJSG_SG_SG_EEENS5_IJNSR_ISG_SC_EENSR_INSA_ILi64EEESC_EEEEEaSI_aSI_NS1C_6fusion15FusionCallbacksIS1G_NS1M_17LinearCombinationIaiaiLNS_15FloatRoundStyleE2EEES1H_S1L_JEEENS4_5SM1004TMEM4LOAD26SM100_TMEM_LOAD_32dp32b64xENS4_13SM90_TMA_LOADENS10_INS11_ILi2ELi4ELi3EEES14_NSR_INS5_IJS15_S1J_EEENS5_IJS1J_SC_EEEEEEENS4_39AutoVectorizingCopyWithAssumedAlignmentILi128EEENS4_14SM90_TMA_STOREES21_S23_S23_EEEvvEEEEvNT_6ParamsE)
        /*0008*/ 	.word	0x000000b2


	//----- nvinfo : EIATTR_FRAME_SIZE
	.align		4
.L_19:
        /*000c*/ 	.byte	0x04, 0x11
        /*000e*/ 	.short	(.L_21 - .L_20)
	.align		4
.L_20:
        /*0010*/ 	.word	index@($__internal_2_$__cuda_sm10x_tcgen05_guardrail_trap_unallocated_columns_being_dealloced)
        /*0014*/ 	.word	0x00000000


	//----- nvinfo : EIATTR_FRAME_SIZE
	.align		4
.L_21:
        /*0018*/ 	.byte	0x04, 0x11
        /*001a*/ 	.short	(.L_23 - .L_22)
	.align		4
.L_22:
        /*001c*/ 	.word	index@($__internal_1_$__cuda_sm10x_tcgen05_guardrail_trap_phase_invalid_during_alloc)
        /*0020*/ 	.word	0x00000000


	//----- nvinfo : EIATTR_FRAME_SIZE
	.align		4
.L_23:
        /*0024*/ 	.byte	0x04, 0x11
        /*0026*/ 	.short	(.L_25 - .L_24)
	.align		4
.L_24:
        /*0028*/ 	.word	index@($__internal_0_$__cuda_sm10x_tcgen05_guardrail_trap_col_being_dealloced_not_returned_by_alloc)
        /*002c*/ 	.word	0x00000000


	//----- nvinfo : EIATTR_FRAME_SIZE
	.align		4
.L_25:
        /*0030*/ 	.byte	0x04, 0x11
        /*0032*/ 	.short	(.L_27 - .L_26)
	.align		4
.L_26:
        /*0034*/ 	.word	index@(_ZN7cutlass13device_kernelINS_4gemm6kernel13GemmUniversalIN4cute5tupleIJiiiiEEENS1_10collective13CollectiveMmaINS1_35MainloopSm100TmaUmmaWarpSpecializedILi8ELi2ELi4ENS5_IJNS4_1CILi2EEENSA_ILi1EEESC_EEEEENS5_IJNSA_ILi256EEENSA_ILi128EEESG_EEEaNS5_IJlSC_lEEEaSI_NS4_8TiledMMAINS4_8MMA_AtomIJNS4_21SM100_MMA_S8_2x1SM_SSIaaiLi256ELi128ELNS4_4UMMA5MajorE0ELSN_0ELNSM_8SaturateE0EEEEEENS4_6LayoutINS5_IJSC_SC_SC_EEENS5_IJNSA_ILi0EEEST_ST_EEEEENS5_IJNS4_10UnderscoreESW_SW_EEEEENS4_18SM100_TMA_2SM_LOADENS4_14ComposedLayoutINS4_7SwizzleILi3ELi4ELi3EEENS4_18smem_ptr_flag_bitsILi8EEENSR_INS5_IJNSA_ILi8EEESG_EEENS5_IJSG_SC_EEEEEEEvNS4_8identityESZ_S19_vS1A_EENS_8epilogue10collective18CollectiveEpilogueINS1C_23Sm100TmaWarpSpecializedILi2ELi2ELi64ELb0ELb0EEEJNS5_IJSG_SG_SG_EEENS5_IJNSR_ISG_SC_EENSR_INSA_ILi64EEESC_EEEEEaSI_aSI_NS1C_6fusion15FusionCallbacksIS1G_NS1M_17LinearCombinationIaiaiLNS_15FloatRoundStyleE2EEES1H_S1L_JEEENS4_5SM1004TMEM4LOAD26SM100_TMEM_LOAD_32dp32b64xENS4_13SM90_TMA_LOADENS10_INS11_ILi2ELi4ELi3EEES14_NSR_INS5_IJS15_S1J_EEENS5_IJS1J_SC_EEEEEEENS4_39AutoVectorizingCopyWithAssumedAlignmentILi128EEENS4_14SM90_TMA_STOREES21_S23_S23_EEEvvEEEEvNT_6ParamsE)
        /*0038*/ 	.word	0x00000000


	//----- nvinfo : EIATTR_MIN_STACK_SIZE
	.align		4
.L_27:
        /*003c*/ 	.byte	0x04, 0x12
        /*003e*/ 	.short	(.L_29 - .L_28)
	.align		4
.L_28:
        /*0040*/ 	.word	index@(_ZN7cutlass13device_kernelINS_4gemm6kernel13GemmUniversalIN4cute5tupleIJiiiiEEENS1_10collective13CollectiveMmaINS1_35MainloopSm100TmaUmmaWarpSpecializedILi8ELi2ELi4ENS5_IJNS4_1CILi2EEENSA_ILi1EEESC_EEEEENS5_IJNSA_ILi256EEENSA_ILi128EEESG_EEEaNS5_IJlSC_lEEEaSI_NS4_8TiledMMAINS4_8MMA_AtomIJNS4_21SM100_MMA_S8_2x1SM_SSIaaiLi256ELi128ELNS4_4UMMA5MajorE0ELSN_0ELNSM_8SaturateE0EEEEEENS4_6LayoutINS5_IJSC_SC_SC_EEENS5_IJNSA_ILi0EEEST_ST_EEEEENS5_IJNS4_10UnderscoreESW_SW_EEEEENS4_18SM100_TMA_2SM_LOADENS4_14ComposedLayoutINS4_7SwizzleILi3ELi4ELi3EEENS4_18smem_ptr_flag_bitsILi8EEENSR_INS5_IJNSA_ILi8EEESG_EEENS5_IJSG_SC_EEEEEEEvNS4_8identityESZ_S19_vS1A_EENS_8epilogue10collective18CollectiveEpilogueINS1C_23Sm100TmaWarpSpecializedILi2ELi2ELi64ELb0ELb0EEEJNS5_IJSG_SG_SG_EEENS5_IJNSR_ISG_SC_EENSR_INSA_ILi64EEESC_EEEEEaSI_aSI_NS1C_6fusion15FusionCallbacksIS1G_NS1M_17LinearCombinationIaiaiLNS_15FloatRoundStyleE2EEES1H_S1L_JEEENS4_5SM1004TMEM4LOAD26SM100_TMEM_LOAD_32dp32b64xENS4_13SM90_TMA_LOADENS10_INS11_ILi2ELi4ELi3EEES14_NSR_INS5_IJS15_S1J_EEENS5_IJS1J_SC_EEEEEEENS4_39AutoVectorizingCopyWithAssumedAlignmentILi128EEENS4_14SM90_TMA_STOREES21_S23_S23_EEEvvEEEEvNT_6ParamsE)
        /*0044*/ 	.word	0x00000000
.L_29:


//--------------------- .nv.compat                --------------------------
	.section	.nv.compat,"",@"SHT_CUDA_COMPAT_INFO"
	.align	4
        /*0000*/ 	.byte	0x02, 0x09, 0x01, 0x00, 0x02, 0x02, 0x03, 0x00, 0x02, 0x05, 0x06, 0x00, 0x03, 0x07, 0x01, 0x01
        /*0010*/ 	.byte	0x02, 0x03, 0x01, 0x00, 0x02, 0x06, 0x01, 0x00, 0x04, 0x0b, 0x08, 0x00, 0x01, 0x00, 0x00, 0x00
        /*0020*/ 	.byte	0x00, 0x00, 0x00, 0x00


//--------------------- .nv.info._ZN7cutlass13device_kernelINS_4gemm6kernel13GemmUniversalIN4cute5tupleIJiiiiEEENS1_10collective13CollectiveMmaINS1_35MainloopSm100TmaUmmaWarpSpecializedILi8ELi2ELi4ENS5_IJNS4_1CILi2EEENSA_ILi1EEESC_EEEEENS5_IJNSA_ILi256EEENSA_ILi128EEESG_EEEaNS5_IJlSC_lEEEaSI_NS4_8TiledMMAINS4_8MMA_AtomIJNS4_21SM100_MMA_S8_2x1SM_SSIaaiLi256ELi128ELNS4_4UMMA5MajorE0ELSN_0ELNSM_8SaturateE0EEEEEENS4_6LayoutINS5_IJSC_SC_SC_EEENS5_IJNSA_ILi0EEEST_ST_EEEEENS5_IJNS4_10UnderscoreESW_SW_EEEEENS4_18SM100_TMA_2SM_LOADENS4_14ComposedLayoutINS4_7SwizzleILi3ELi4ELi3EEENS4_18smem_ptr_flag_bitsILi8EEENSR_INS5_IJNSA_ILi8EEESG_EEENS5_IJSG_SC_EEEEEEEvNS4_8identityESZ_S19_vS1A_EENS_8epilogue10collective18CollectiveEpilogueINS1C_23Sm100TmaWarpSpecializedILi2ELi2ELi64ELb0ELb0EEEJNS5_IJSG_SG_SG_EEENS5_IJNSR_ISG_SC_EENSR_INSA_ILi64EEESC_EEEEEaSI_aSI_NS1C_6fusion15FusionCallbacksIS1G_NS1M_17LinearCombinationIaiaiLNS_15FloatRoundStyleE2EEES1H_S1L_JEEENS4_5SM1004TMEM4LOAD26SM100_TMEM_LOAD_32dp32b64xENS4_13SM90_TMA_LOADENS10_INS11_ILi2ELi4ELi3EEES14_NSR_INS5_IJS15_S1J_EEENS5_IJS1J_SC_EEEEEEENS4_39AutoVectorizingCopyWithAssumedAlignmentILi128EEENS4_14SM90_TMA_STOREES21_S23_S23_EEEvvEEEEvNT_6ParamsE --------------------------
	.section	.nv.info._ZN7cutlass13device_kernelINS_4gemm6kernel13GemmUniversalIN4cute5tupleIJiiiiEEENS1_10collective13CollectiveMmaINS1_35MainloopSm100TmaUmmaWarpSpecializedILi8ELi2ELi4ENS5_IJNS4_1CILi2EEENSA_ILi1EEESC_EEEEENS5_IJNSA_ILi256EEENSA_ILi128EEESG_EEEaNS5_IJlSC_lEEEaSI_NS4_8TiledMMAINS4_8MMA_AtomIJNS4_21SM100_MMA_S8_2x1SM_SSIaaiLi256ELi128ELNS4_4UMMA5MajorE0ELSN_0ELNSM_8SaturateE0EEEEEENS4_6LayoutINS5_IJSC_SC_SC_EEENS5_IJNSA_ILi0EEEST_ST_EEEEENS5_IJNS4_10UnderscoreESW_SW_EEEEENS4_18SM100_TMA_2SM_LOADENS4_14ComposedLayoutINS4_7SwizzleILi3ELi4ELi3EEENS4_18smem_ptr_flag_bitsILi8EEENSR_INS5_IJNSA_ILi8EEESG_EEENS5_IJSG_SC_EEEEEEEvNS4_8identityESZ_S19_vS1A_EENS_8epilogue10collective18CollectiveEpilogueINS1C_23Sm100TmaWarpSpecializedILi2ELi2ELi64ELb0ELb0EEEJNS5_IJSG_SG_SG_EEENS5_IJNSR_ISG_SC_EENSR_INSA_ILi64EEESC_EEEEEaSI_aSI_NS1C_6fusion15FusionCallbacksIS1G_NS1M_17LinearCombinationIaiaiLNS_15FloatRoundStyleE2EEES1H_S1L_JEEENS4_5SM1004TMEM4LOAD26SM100_TMEM_LOAD_32dp32b64xENS4_13SM90_TMA_LOADENS10_INS11_ILi2ELi4ELi3EEES14_NSR_INS5_IJS15_S1J_EEENS5_IJS1J_SC_EEEEEEENS4_39AutoVectorizingCopyWithAssumedAlignmentILi128EEENS4_14SM90_TMA_STOREES21_S23_S23_EEEvvEEEEvNT_6ParamsE,"",@"SHT_CUDA_INFO"
	.sectionflags	@""
	.align	4


	//----- nvinfo : EIATTR_CUDA_API_VERSION
	.align		4
        /*0000*/ 	.byte	0x04, 0x37
        /*0002*/ 	.short	(.L_31 - .L_30)
.L_30:
        /*0004*/ 	.word	0x00000082


	//----- nvinfo : EIATTR_KPARAM_INFO
	.align		4
.L_31:
        /*0008*/ 	.byte	0x04, 0x17
        /*000a*/ 	.short	(.L_33 - .L_32)
.L_32:
        /*000c*/ 	.word	0x00000000
        /*0010*/ 	.short	0x0000
        /*0012*/ 	.short	0x0000
        /*0014*/ 	.byte	0x00, 0xf0, 0x01, 0x20


	//----- nvinfo : EIATTR_AT_ENTRY_FRAGMENTS
	.align		4
.L_33:
        /*0018*/ 	.byte	0x04, 0x4f
        /*001a*/ 	.short	(.L_35 - .L_34)


	//   ....[0]....
.L_34:
        /*001c*/ 	.word	0x00000007


	//----- nvinfo : EIATTR_RESERVED_SMEM_USED
	.align		4
.L_35:
        /*0020*/ 	.byte	0x01, 0x41
	.zero		2


	//----- nvinfo : EIATTR_SPARSE_MMA_MASK
	.align		4
        /*0024*/ 	.byte	0x03, 0x50
        /*0026*/ 	.short	0x0000


	//----- nvinfo : EIATTR_TCGEN05_2CTA_USED
	.align		4
        /*0028*/ 	.byte	0x01, 0x52
	.zero		2


	//----- nvinfo : EIATTR_MAXREG_COUNT
	.align		4
        /*002c*/ 	.byte	0x03, 0x1b
        /*002e*/ 	.short	0x00ff


	//----- nvinfo : EIATTR_NUM_BARRIERS
	.align		4
        /*0030*/ 	.byte	0x02, 0x4c
        /*0032*/ 	.byte	0x07
	.zero		1


	//----- nvinfo : EIATTR_EXTERNS
	.align		4
        /*0034*/ 	.byte	0x04, 0x0f
        /*0036*/ 	.short	(.L_37 - .L_36)


	//   ....[0]....
	.align		4
.L_36:
        /*0038*/ 	.word	index@(__assertfail)


	//----- nvinfo : EIATTR_MERCURY_ISA_VERSION
	.align		4
.L_37:
        /*003c*/ 	.byte	0x03, 0x5f
        /*003e*/ 	.short	0x0101


	//----- nvinfo : EIATTR_INT_WARP_WIDE_INSTR_OFFSETS
	.align		4
        /*0040*/ 	.byte	0x04, 0x31
        /*0042*/ 	.short	(.L_39 - .L_38)


	//   ....[0]....
.L_38:
        /*0044*/ 	.word	0x00000d50


	//   ....[1]....
        /*0048*/ 	.word	0x00000df0


	//   ....[2]....
        /*004c*/ 	.word	0x00002160


	//   ....[3]....
        /*0050*/ 	.word	0x00004280


	//   ....[4]....
        /*0054*/ 	.word	0x000042a0


	//   ....[5]....
        /*0058*/ 	.word	0x000042d0


	//   ....[6]....
        /*005c*/ 	.word	0x00004c00


	//   ....[7]....
        /*0060*/ 	.word	0x00004c70


	//   ....[8]....
        /*0064*/ 	.word	0x00004e50


	//   ....[9]....
        /*0068*/ 	.word	0x00004fb0


	//----- nvinfo : EIATTR_COOP_GROUP_MASK_REGIDS
	.align		4
.L_39:
        /*006c*/ 	.byte	0x04, 0x29
        /*006e*/ 	.short	(.L_41 - .L_40)


	//   ....[0]....
.L_40:
        /*0070*/ 	.word	0xffffffff


	//   ....[1]....
        /*0074*/ 	.word	0xffffffff


	//   ....[2]....
        /*0078*/ 	.word	0xffffffff


	//   ....[3]....
        /*007c*/ 	.word	0xffffffff


	//   ....[4]....
        /*0080*/ 	.word	0xffffffff


	//   ....[5]....
        /*0084*/ 	.word	0xffffffff


	//   ....[6]....
        /*0088*/ 	.word	0xffffffff


	//   ....[7]....
        /*008c*/ 	.word	0xffffffff


	//   ....[8]....
        /*0090*/ 	.word	0xffffffff


	//   ....[9]....
        /*0094*/ 	.word	0xffffffff


	//   ....[10]....
        /*0098*/ 	.word	0xffffffff


	//   ....[11]....
        /*009c*/ 	.word	0xffffffff


	//   ....[12]....
        /*00a0*/ 	.word	0xffffffff


	//   ....[13]....
        /*00a4*/ 	.word	0xffffffff


	//----- nvinfo : EIATTR_COOP_GROUP_INSTR_OFFSETS
	.align		4
.L_41:
        /*00a8*/ 	.byte	0x04, 0x28
        /*00aa*/ 	.short	(.L_43 - .L_42)


	//   ....[0]....
.L_42:
        /*00ac*/ 	.word	0x000000c0


	//   ....[1]....
        /*00b0*/ 	.word	0x00000500


	//   ....[2]....
        /*00b4*/ 	.word	0x00000700


	//   ....[3]....
        /*00b8*/ 	.word	0x00000850


	//   ....[4]....
        /*00bc*/ 	.word	0x00000940


	//   ....[5]....
        /*00c0*/ 	.word	0x00000aa0


	//   ....[6]....
        /*00c4*/ 	.word	0x00000c30


	//   ....[7]....
        /*00c8*/ 	.word	0x00000e70


	//   ....[8]....
        /*00cc*/ 	.word	0x00002040


	//   ....[9]....
        /*00d0*/ 	.word	0x00003060


	//   ....[10]....
        /*00d4*/ 	.word	0x00003530


	//   ....[11]....
        /*00d8*/ 	.word	0x00003560


	//   ....[12]....
        /*00dc*/ 	.word	0x00004180


	//   ....[13]....
        /*00e0*/ 	.word	0x00004390


	//----- nvinfo : EIATTR_VRC_CTA_INIT_COUNT
	.align		4
.L_43:
        /*00e4*/ 	.byte	0x02, 0x4a
        /*00e6*/ 	.byte	0x80
	.zero		1


	//----- nvinfo : EIATTR_SYSCALL_OFFSETS
	.align		4
        /*00e8*/ 	.byte	0x04, 0x46
        /*00ea*/ 	.short	(.L_45 - .L_44)


	//   ....[0]....
.L_44:
        /*00ec*/ 	.word	0x000059f0


	//   ....[1]....
        /*00f0*/ 	.word	0x00005b30


	//   ....[2]....
        /*00f4*/ 	.word	0x00006390


	//   ....[3]....
        /*00f8*/ 	.word	0x00007990


	//----- nvinfo : EIATTR_MBARRIER_INSTR_OFFSETS
	.align		4
.L_45:
        /*00fc*/ 	.byte	0x04, 0x39
        /*00fe*/ 	.short	(.L_47 - .L_46)


	//   ....[0]....
.L_46:
        /*0100*/ 	.word	0x000005f0
        /*0104*/ 	.word	0x000000ff
        /*0108*/ 	.word	0x00000000
        /*010c*/ 	.short	0x0100
        /*010e*/ 	.byte	0x08
	.zero		1


	//   ....[1]....
        /*0110*/ 	.word	0x00000600
        /*0114*/ 	.word	0x000000ff
        /*0118*/ 	.word	0x00000040
        /*011c*/ 	.short	0x0100
        /*011e*/ 	.byte	0x08
	.zero		1


	//   ....[2]....
        /*0120*/ 	.word	0x00000610
        /*0124*/ 	.word	0x000000ff
        /*0128*/ 	.word	0x00000008
        /*012c*/ 	.short	0x0100
        /*012e*/ 	.byte	0x08
	.zero		1


	//   ....[3]....
        /*0130*/ 	.word	0x00000620
        /*0134*/ 	.word	0x000000ff
        /*0138*/ 	.word	0x00000048
        /*013c*/ 	.short	0x0100
        /*013e*/ 	.byte	0x08
	.zero		1


	//   ....[4]....
        /*0140*/ 	.word	0x00000630
        /*0144*/ 	.word	0x000000ff
        /*0148*/ 	.word	0x00000010
        /*014c*/ 	.short	0x0100
        /*014e*/ 	.byte	0x08
	.zero		1


	//   ....[5]....
        /*0150*/ 	.word	0x00000640
        /*0154*/ 	.word	0x000000ff
        /*0158*/ 	.word	0x00000050
        /*015c*/ 	.short	0x0100
        /*015e*/ 	.byte	0x08
	.zero		1


	//   ....[6]....
        /*0160*/ 	.word	0x00000650
        /*0164*/ 	.word	0x000000ff
        /*0168*/ 	.word	0x00000018
        /*016c*/ 	.short	0x0100
        /*016e*/ 	.byte	0x08
	.zero		1


	//   ....[7]....
        /*0170*/ 	.word	0x00000660
        /*0174*/ 	.word	0x000000ff
        /*0178*/ 	.word	0x00000058
        /*017c*/ 	.short	0x0100
        /*017e*/ 	.byte	0x08
	.zero		1


	//   ....[8]....
        /*0180*/ 	.word	0x00000670
        /*0184*/ 	.word	0x000000ff
        /*0188*/ 	.word	0x00000020
        /*018c*/ 	.short	0x0100
        /*018e*/ 	.byte	0x08
	.zero		1


	//   ....[9]....
        /*0190*/ 	.word	0x00000680
        /*0194*/ 	.word	0x000000ff
        /*0198*/ 	.word	0x00000060
        /*019c*/ 	.short	0x0100
        /*019e*/ 	.byte	0x08
	.zero		1


	//   ....[10]....
        /*01a0*/ 	.word	0x00000690
        /*01a4*/ 	.word	0x000000ff
        /*01a8*/ 	.word	0x00000028
        /*01ac*/ 	.short	0x0100
        /*01ae*/ 	.byte	0x08
	.zero		1


	//   ....[11]....
        /*01b0*/ 	.word	0x000006a0
        /*01b4*/ 	.word	0x000000ff
        /*01b8*/ 	.word	0x00000068
        /*01bc*/ 	.short	0x0100
        /*01be*/ 	.byte	0x08
	.zero		1


	//   ....[12]....
        /*01c0*/ 	.word	0x000006b0
        /*01c4*/ 	.word	0x000000ff
        /*01c8*/ 	.word	0x00000030
        /*01cc*/ 	.short	0x0100
        /*01ce*/ 	.byte	0x08
	.zero		1


	//   ....[13]....
        /*01d0*/ 	.word	0x000006c0
        /*01d4*/ 	.word	0x000000ff
        /*01d8*/ 	.word	0x00000070
        /*01dc*/ 	.short	0x0100
        /*01de*/ 	.byte	0x08
	.zero		1


	//   ....[14]....
        /*01e0*/ 	.word	0x000006d0
        /*01e4*/ 	.word	0x000000ff
        /*01e8*/ 	.word	0x00000038
        /*01ec*/ 	.short	0x0100
        /*01ee*/ 	.byte	0x08
	.zero		1


	//   ....[15]....
        /*01f0*/ 	.word	0x000006e0
        /*01f4*/ 	.word	0x000000ff
        /*01f8*/ 	.word	0x00000078
        /*01fc*/ 	.short	0x0100
        /*01fe*/ 	.byte	0x08
	.zero		1


	//   ....[16]....
        /*0200*/ 	.word	0x00000800
        /*0204*/ 	.word	0x000000ff
        /*0208*/ 	.word	0x00000080
        /*020c*/ 	.short	0x0100
        /*020e*/ 	.byte	0x09
	.zero		1


	//   ....[17]....
        /*0210*/ 	.word	0x00000810
        /*0214*/ 	.word	0x000000ff
        /*0218*/ 	.word	0x00000090
        /*021c*/ 	.short	0x0100
        /*021e*/ 	.byte	0x09
	.zero		1


	//   ....[18]....
        /*0220*/ 	.word	0x00000820
        /*0224*/ 	.word	0x000000ff
        /*0228*/ 	.word	0x00000088
        /*022c*/ 	.short	0x0100
        /*022e*/ 	.byte	0x09
	.zero		1


	//   ....[19]....
        /*0230*/ 	.word	0x00000830
        /*0234*/ 	.word	0x000000ff
        /*0238*/ 	.word	0x00000098
        /*023c*/ 	.short	0x0100
        /*023e*/ 	.byte	0x09
	.zero		1


	//   ....[20]....
        /*0240*/ 	.word	0x00000910
        /*0244*/ 	.word	0x000000ff
        /*0248*/ 	.word	0x000000a0
        /*024c*/ 	.short	0x0100
        /*024e*/ 	.byte	0x08
	.zero		1


	//   ....[21]....
        /*0250*/ 	.word	0x00000920
        /*0254*/ 	.word	0x000000ff
        /*0258*/ 	.word	0x000000a8
        /*025c*/ 	.short	0x0100
        /*025e*/ 	.byte	0x08
	.zero		1


	//   ....[22]....
        /*0260*/ 	.word	0x00000a50
        /*0264*/ 	.word	0x000000ff
        /*0268*/ 	.word	0x000000b0
        /*026c*/ 	.short	0x0100
        /*026e*/ 	.byte	0x08
	.zero		1


	//   ....[23]....
        /*0270*/ 	.word	0x00000a60
        /*0274*/ 	.word	0x000000ff
        /*0278*/ 	.word	0x000000c0
        /*027c*/ 	.short	0x0100
        /*027e*/ 	.byte	0x08
	.zero		1


	//   ....[24]....
        /*0280*/ 	.word	0x00000a70
        /*0284*/ 	.word	0x000000ff
        /*0288*/ 	.word	0x000000b8
        /*028c*/ 	.short	0x0100
        /*028e*/ 	.byte	0x08
	.zero		1


	//   ....[25]....
        /*0290*/ 	.word	0x00000a80
        /*0294*/ 	.word	0x000000ff
        /*0298*/ 	.word	0x000000c8
        /*029c*/ 	.short	0x0100
        /*029e*/ 	.byte	0x08
	.zero		1


	//   ....[26]....
        /*02a0*/ 	.word	0x00000ba0
        /*02a4*/ 	.word	0x000000ff
        /*02a8*/ 	.word	0x000000d0
        /*02ac*/ 	.short	0x0100
        /*02ae*/ 	.byte	0x09
	.zero		1


	//   ....[27]....
        /*02b0*/ 	.word	0x00000bb0
        /*02b4*/ 	.word	0x000000ff
        /*02b8*/ 	.word	0x000000f0
        /*02bc*/ 	.short	0x0100
        /*02be*/ 	.byte	0x09
	.zero		1


	//   ....[28]....
        /*02c0*/ 	.word	0x00000bc0
        /*02c4*/ 	.word	0x000000ff
        /*02c8*/ 	.word	0x000000d8
        /*02cc*/ 	.short	0x0100
        /*02ce*/ 	.byte	0x09
	.zero		1


	//   ....[29]....
        /*02d0*/ 	.word	0x00000bd0
        /*02d4*/ 	.word	0x000000ff
        /*02d8*/ 	.word	0x000000f8
        /*02dc*/ 	.short	0x0100
        /*02de*/ 	.byte	0x09
	.zero		1


	//   ....[30]....
        /*02e0*/ 	.word	0x00000be0
        /*02e4*/ 	.word	0x000000ff
        /*02e8*/ 	.word	0x000000e0
        /*02ec*/ 	.short	0x0100
        /*02ee*/ 	.byte	0x09
	.zero		1


	//   ....[31]....
        /*02f0*/ 	.word	0x00000bf0
        /*02f4*/ 	.word	0x000000ff
        /*02f8*/ 	.word	0x00000100
        /*02fc*/ 	.short	0x0100
        /*02fe*/ 	.byte	0x09
	.zero		1


	//   ....[32]....
        /*0300*/ 	.word	0x00000c00
        /*0304*/ 	.word	0x000000ff
        /*0308*/ 	.word	0x000000e8
        /*030c*/ 	.short	0x0100
        /*030e*/ 	.byte	0x09
	.zero		1


	//   ....[33]....
        /*0310*/ 	.word	0x00000c10
        /*0314*/ 	.word	0x000000ff
        /*0318*/ 	.word	0x00000108
        /*031c*/ 	.short	0x0100
        /*031e*/ 	.byte	0x09
	.zero		1


	//   ....[34]....
        /*0320*/ 	.word	0x00000d00
        /*0324*/ 	.word	0x000000ff
        /*0328*/ 	.word	0x00000110
        /*032c*/ 	.short	0x0100
        /*032e*/ 	.byte	0x08
	.zero		1


	//   ....[35]....
        /*0330*/ 	.word	0x00000d10
        /*0334*/ 	.word	0x000000ff
        /*0338*/ 	.word	0x00000120
        /*033c*/ 	.short	0x0100
        /*033e*/ 	.byte	0x08
	.zero		1


	//   ....[36]....
        /*0340*/ 	.word	0x00000d20
        /*0344*/ 	.word	0x000000ff
        /*0348*/ 	.word	0x00000118
        /*034c*/ 	.short	0x0100
        /*034e*/ 	.byte	0x08
	.zero		1


	//   ....[37]....
        /*0350*/ 	.word	0x00000d30
        /*0354*/ 	.word	0x000000ff
        /*0358*/ 	.word	0x00000128
        /*035c*/ 	.short	0x0100
        /*035e*/ 	.byte	0x08
	.zero		1


	//   ....[38]....
        /*0360*/ 	.word	0x00000e20
        /*0364*/ 	.word	0x000000ff
        /*0368*/ 	.word	0x00000130
        /*036c*/ 	.short	0x0100
        /*036e*/ 	.byte	0x06
	.zero		1


	//   ....[39]....
        /*0370*/ 	.word	0x00001840
        /*0374*/ 	.word	0x00000003
        /*0378*/ 	.word	0x00000120
        /*037c*/ 	.short	0x010a
        /*037e*/ 	.byte	0xff
	.zero		1


	//   ....[40]....
        /*0380*/ 	.word	0x00001870
        /*0384*/ 	.word	0x00000003
        /*0388*/ 	.word	0x00000110
        /*038c*/ 	.short	0x0101
        /*038e*/ 	.byte	0xff
	.zero		1


	//   ....[41]....
        /*0390*/ 	.word	0x00001970
        /*0394*/ 	.word	0x000000ff
        /*0398*/ 	.word	0x00000040
        /*039c*/ 	.short	0x010a
        /*039e*/ 	.byte	0x08
	.zero		1


	//   ....[42]....
        /*03a0*/ 	.word	0x00001a40
        /*03a4*/ 	.word	0x000000ff
        /*03a8*/ 	.word	0x00000040
        /*03ac*/ 	.short	0x010a
        /*03ae*/ 	.byte	0x21
	.zero		1


	//   ....[43]....
        /*03b0*/ 	.word	0x00001bf0
        /*03b4*/ 	.word	0x000000ff
        /*03b8*/ 	.word	0x00000040
        /*03bc*/ 	.short	0x010a
        /*03be*/ 	.byte	0x08
	.zero		1


	//   ....[44]....
        /*03c0*/ 	.word	0x00001cf0
        /*03c4*/ 	.word	0x000000ff
        /*03c8*/ 	.word	0x000000a8
        /*03cc*/ 	.short	0x0101
        /*03ce*/ 	.byte	0x04
	.zero		1


	//   ....[45]....
        /*03d0*/ 	.word	0x00001d10
        /*03d4*/ 	.word	0x000000ff
        /*03d8*/ 	.word	0x00000040
        /*03dc*/ 	.short	0x010a
        /*03de*/ 	.byte	0x08
	.zero		1


	//   ....[46]....
        /*03e0*/ 	.word	0x00001d90
        /*03e4*/ 	.word	0x000000ff
        /*03e8*/ 	.word	0x00000040
        /*03ec*/ 	.short	0x010a
        /*03ee*/ 	.byte	0x11
	.zero		1


	//   ....[47]....
        /*03f0*/ 	.word	0x00001f20
        /*03f4*/ 	.word	0x000000ff
        /*03f8*/ 	.word	0x00000040
        /*03fc*/ 	.short	0x010a
        /*03fe*/ 	.byte	0x08
	.zero		1


	//   ....[48]....
        /*0400*/ 	.word	0x00002070
        /*0404*/ 	.word	0x00000002
        /*0408*/ 	.word	0x000000b0
        /*040c*/ 	.short	0x010a
        /*040e*/ 	.byte	0xff
	.zero		1


	//   ....[49]....
        /*0410*/ 	.word	0x00002130
        /*0414*/ 	.word	0x00000002
        /*0418*/ 	.word	0x00000000
        /*041c*/ 	.short	0x0101
        /*041e*/ 	.byte	0xff
	.zero		1


	//   ....[50]....
        /*0420*/ 	.word	0x00002690
        /*0424*/ 	.word	0x000000ff
        /*0428*/ 	.word	0x00000000
        /*042c*/ 	.short	0x010a
        /*042e*/ 	.byte	0x05
	.zero		1


	//   ....[51]....
        /*0430*/ 	.word	0x00002720
        /*0434*/ 	.word	0x000000ff
        /*0438*/ 	.word	0x00000000
        /*043c*/ 	.short	0x010a
        /*043e*/ 	.byte	0x05
	.zero		1


	//   ....[52]....
        /*0440*/ 	.word	0x000027b0
        /*0444*/ 	.word	0x000000ff
        /*0448*/ 	.word	0x00000000
        /*044c*/ 	.short	0x010a
        /*044e*/ 	.byte	0x05
	.zero		1


	//   ....[53]....
        /*0450*/ 	.word	0x00002840
        /*0454*/ 	.word	0x000000ff
        /*0458*/ 	.word	0x00000000
        /*045c*/ 	.short	0x010a
        /*045e*/ 	.byte	0x05
	.zero		1


	//   ....[54]....
        /*0460*/ 	.word	0x000028d0
        /*0464*/ 	.word	0x000000ff
        /*0468*/ 	.word	0x00000000
        /*046c*/ 	.short	0x010a
        /*046e*/ 	.byte	0x05
	.zero		1


	//   ....[55]....
        /*0470*/ 	.word	0x00002960
        /*0474*/ 	.word	0x000000ff
        /*0478*/ 	.word	0x00000000
        /*047c*/ 	.short	0x010a
        /*047e*/ 	.byte	0x05
	.zero		1


	//   ....[56]....
        /*0480*/ 	.word	0x000029f0
        /*0484*/ 	.word	0x000000ff
        /*0488*/ 	.word	0x00000000
        /*048c*/ 	.short	0x010a
        /*048e*/ 	.byte	0x05
	.zero		1


	//   ....[57]....
        /*0490*/ 	.word	0x00002a90
        /*0494*/ 	.word	0x00000000
        /*0498*/ 	.word	0x00000000
        /*049c*/ 	.short	0x010a
        /*049e*/ 	.byte	0xff
	.zero		1


	//   ....[58]....
        /*04a0*/ 	.word	0x00002bc0
        /*04a4*/ 	.word	0x00000000
        /*04a8*/ 	.word	0x00000110
        /*04ac*/ 	.short	0x010a
        /*04ae*/ 	.byte	0xff
	.zero		1


	//   ....[59]....
        /*04b0*/ 	.word	0x00002c30
        /*04b4*/ 	.word	0x00000004
        /*04b8*/ 	.word	0x00000000
        /*04bc*/ 	.short	0x0101
        /*04be*/ 	.byte	0xff
	.zero		1


	//   ....[60]....
        /*04c0*/ 	.word	0x00002c50
        /*04c4*/ 	.word	0x000000ff
        /*04c8*/ 	.word	0x000000c0
        /*04cc*/ 	.short	0x010a
        /*04ce*/ 	.byte	0x05
	.zero		1


	//   ....[61]....
        /*04d0*/ 	.word	0x00002d70
        /*04d4*/ 	.word	0x00000000
        /*04d8*/ 	.word	0x000000b0
        /*04dc*/ 	.short	0x010a
        /*04de*/ 	.byte	0xff
	.zero		1


	//   ....[62]....
        /*04e0*/ 	.word	0x00002e70
        /*04e4*/ 	.word	0x00000000
        /*04e8*/ 	.word	0x00000000
        /*04ec*/ 	.short	0x0101
        /*04ee*/ 	.byte	0xff
	.zero		1


	//   ....[63]....
        /*04f0*/ 	.word	0x00002f00
        /*04f4*/ 	.word	0x000000ff
        /*04f8*/ 	.word	0x000000c0
        /*04fc*/ 	.short	0x0106
        /*04fe*/ 	.byte	0x05
	.zero		1


	//   ....[64]....
        /*0500*/ 	.word	0x00002f20
        /*0504*/ 	.word	0x000000ff
        /*0508*/ 	.word	0x000000c0
        /*050c*/ 	.short	0x010a
        /*050e*/ 	.byte	0x05
	.zero		1


	//   ....[65]....
        /*0510*/ 	.word	0x00002fb0
        /*0514*/ 	.word	0x000000ff
        /*0518*/ 	.word	0x000000c0
        /*051c*/ 	.short	0x0106
        /*051e*/ 	.byte	0x04
	.zero		1


	//   ....[66]....
        /*0520*/ 	.word	0x00002ff0
        /*0524*/ 	.word	0x00000000
        /*0528*/ 	.word	0x000000c0
        /*052c*/ 	.short	0x010a
        /*052e*/ 	.byte	0xff
	.zero		1


	//   ....[67]....
        /*0530*/ 	.word	0x00003230
        /*0534*/ 	.word	0x000000ff
        /*0538*/ 	.word	0x00000008
        /*053c*/ 	.short	0x010a
        /*053e*/ 	.byte	0x06
	.zero		1


	//   ....[68]....
        /*0540*/ 	.word	0x00003250
        /*0544*/ 	.word	0x000000ff
        /*0548*/ 	.word	0x00000008
        /*054c*/ 	.short	0x010a
        /*054e*/ 	.byte	0x06
	.zero		1


	//   ....[69]....
        /*0550*/ 	.word	0x000033e0
        /*0554*/ 	.word	0x000000ff
        /*0558*/ 	.word	0x00000008
        /*055c*/ 	.short	0x010a
        /*055e*/ 	.byte	0x06
	.zero		1


	//   ....[70]....
        /*0560*/ 	.word	0x00003400
        /*0564*/ 	.word	0x000000ff
        /*0568*/ 	.word	0x00000008
        /*056c*/ 	.short	0x010a
        /*056e*/ 	.byte	0x06
	.zero		1


	//   ....[71]....
        /*0570*/ 	.word	0x000034c0
        /*0574*/ 	.word	0x000000ff
        /*0578*/ 	.word	0x00000000
        /*057c*/ 	.short	0x0101
        /*057e*/ 	.byte	0x07
	.zero		1


	//   ....[72]....
        /*0580*/ 	.word	0x00003800
        /*0584*/ 	.word	0x00000000
        /*0588*/ 	.word	0x000000b0
        /*058c*/ 	.short	0x010a
        /*058e*/ 	.byte	0xff
	.zero		1


	//   ....[73]....
        /*0590*/ 	.word	0x000038c0
        /*0594*/ 	.word	0x00000000
        /*0598*/ 	.word	0x00000000
        /*059c*/ 	.short	0x0101
        /*059e*/ 	.byte	0xff
	.zero		1


	//   ....[74]....
        /*05a0*/ 	.word	0x00003980
        /*05a4*/ 	.word	0x000000ff
        /*05a8*/ 	.word	0x00000000
        /*05ac*/ 	.short	0x010a
        /*05ae*/ 	.byte	0x08
	.zero		1


	//   ....[75]....
        /*05b0*/ 	.word	0x00003990
        /*05b4*/ 	.word	0x000000ff
        /*05b8*/ 	.word	0x000000f0
        /*05bc*/ 	.short	0x010a
        /*05be*/ 	.byte	0x09
	.zero		1


	//   ....[76]....
        /*05c0*/ 	.word	0x00003a40
        /*05c4*/ 	.word	0x000000ff
        /*05c8*/ 	.word	0x00000000
        /*05cc*/ 	.short	0x010a
        /*05ce*/ 	.byte	0x08
	.zero		1


	//   ....[77]....
        /*05d0*/ 	.word	0x00003b70
        /*05d4*/ 	.word	0x000000ff
        /*05d8*/ 	.word	0x00000000
        /*05dc*/ 	.short	0x010a
        /*05de*/ 	.byte	0x1e
	.zero		1


	//   ....[78]....
        /*05e0*/ 	.word	0x00003e70
        /*05e4*/ 	.word	0x000000ff
        /*05e8*/ 	.word	0x00000000
        /*05ec*/ 	.short	0x010a
        /*05ee*/ 	.byte	0x08
	.zero		1


	//   ....[79]....
        /*05f0*/ 	.word	0x00003f00
        /*05f4*/ 	.word	0x000000ff
        /*05f8*/ 	.word	0x00000000
        /*05fc*/ 	.short	0x010a
        /*05fe*/ 	.byte	0x08
	.zero		1


	//   ....[80]....
        /*0600*/ 	.word	0x00003f90
        /*0604*/ 	.word	0x000000ff
        /*0608*/ 	.word	0x00000000
        /*060c*/ 	.short	0x010a
        /*060e*/ 	.byte	0x08
	.zero		1


	//   ....[81]....
        /*0610*/ 	.word	0x00004030
        /*0614*/ 	.word	0x00000000
        /*0618*/ 	.word	0x00000000
        /*061c*/ 	.short	0x010a
        /*061e*/ 	.byte	0xff
	.zero		1


	//   ....[82]....
        /*0620*/ 	.word	0x00004070
        /*0624*/ 	.word	0x00000000
        /*0628*/ 	.word	0x00000000
        /*062c*/ 	.short	0x010a
        /*062e*/ 	.byte	0xff
	.zero		1


	//   ....[83]....
        /*0630*/ 	.word	0x000040e0
        /*0634*/ 	.word	0x000000ff
        /*0638*/ 	.word	0x00000000
        /*063c*/ 	.short	0x0101
        /*063e*/ 	.byte	0x05
	.zero		1


	//   ....[84]....
        /*0640*/ 	.word	0x00004120
        /*0644*/ 	.word	0x000000ff
        /*0648*/ 	.word	0x00000130
        /*064c*/ 	.short	0x010a
        /*064e*/ 	.byte	0x07
	.zero		1


	//   ....[85]....
        /*0650*/ 	.word	0x00004170
        /*0654*/ 	.word	0x000000ff
        /*0658*/ 	.word	0x00000000
        /*065c*/ 	.short	0x0101
        /*065e*/ 	.byte	0x05
	.zero		1


	//   ....[86]....
        /*0660*/ 	.word	0x000045a0
        /*0664*/ 	.word	0x00000000
        /*0668*/ 	.word	0x000000b0
        /*066c*/ 	.short	0x010a
        /*066e*/ 	.byte	0xff
	.zero		1


	//   ....[87]....
        /*0670*/ 	.word	0x00004660
        /*0674*/ 	.word	0x00000000
        /*0678*/ 	.word	0x00000000
        /*067c*/ 	.short	0x0101
        /*067e*/ 	.byte	0xff
	.zero		1


	//   ....[88]....
        /*0680*/ 	.word	0x00004980
        /*0684*/ 	.word	0x000000ff
        /*0688*/ 	.word	0x000000a8
        /*068c*/ 	.short	0x010a
        /*068e*/ 	.byte	0x06
	.zero		1


	//   ....[89]....
        /*0690*/ 	.word	0x00004b70
        /*0694*/ 	.word	0x000000ff
        /*0698*/ 	.word	0x00000090
        /*069c*/ 	.short	0x010a
        /*069e*/ 	.byte	0x06
	.zero		1


	//   ....[90]....
        /*06a0*/ 	.word	0x00004d40
        /*06a4*/ 	.word	0x000000ff
        /*06a8*/ 	.word	0x00000080
        /*06ac*/ 	.short	0x010b
        /*06ae*/ 	.byte	0x06
	.zero		1


	//   ....[91]....
        /*06b0*/ 	.word	0x00004db0
        /*06b4*/ 	.word	0x000000ff
        /*06b8*/ 	.word	0x00000000
        /*06bc*/ 	.short	0x0101
        /*06be*/ 	.byte	0x08
	.zero		1


	//   ....[92]....
        /*06c0*/ 	.word	0x00004de0
        /*06c4*/ 	.word	0x000000ff
        /*06c8*/ 	.word	0x00000098
        /*06cc*/ 	.short	0x010a
        /*06ce*/ 	.byte	0x06
	.zero		1


	//   ....[93]....
        /*06d0*/ 	.word	0x00004ff0
        /*06d4*/ 	.word	0x000000ff
        /*06d8*/ 	.word	0x00000088
        /*06dc*/ 	.short	0x010b
        /*06de*/ 	.byte	0x06
	.zero		1


	//   ....[94]....
        /*06e0*/ 	.word	0x00005010
        /*06e4*/ 	.word	0x000000ff
        /*06e8*/ 	.word	0x00000000
        /*06ec*/ 	.short	0x0101
        /*06ee*/ 	.byte	0x0d
	.zero		1


	//   ....[95]....
        /*06f0*/ 	.word	0x00005040
        /*06f4*/ 	.word	0x000000ff
        /*06f8*/ 	.word	0x00000090
        /*06fc*/ 	.short	0x010a
        /*06fe*/ 	.byte	0x06
	.zero		1


	//   ....[96]....
        /*0700*/ 	.word	0x00005080
        /*0704*/ 	.word	0x00000000
        /*0708*/ 	.word	0x00000098
        /*070c*/ 	.short	0x010a
        /*070e*/ 	.byte	0xff
	.zero		1


	//   ....[97]....
        /*0710*/ 	.word	0x000053c0
        /*0714*/ 	.word	0x00000000
        /*0718*/ 	.word	0x000000b0
        /*071c*/ 	.short	0x010a
        /*071e*/ 	.byte	0xff
	.zero		1


	//   ....[98]....
        /*0720*/ 	.word	0x000054d0
        /*0724*/ 	.word	0x00000000
        /*0728*/ 	.word	0x00000000
        /*072c*/ 	.short	0x0101
        /*072e*/ 	.byte	0xff
	.zero		1


	//   ....[99]....
        /*0730*/ 	.word	0x00005f30
        /*0734*/ 	.word	0x00000003
        /*0738*/ 	.word	0x00000080
        /*073c*/ 	.short	0x010a
        /*073e*/ 	.byte	0xff
	.zero		1


	//   ....[100]....
        /*0740*/ 	.word	0x00005f70
        /*0744*/ 	.word	0x000000ab
        /*0748*/ 	.word	0x000000d0
        /*074c*/ 	.short	0x010a
        /*074e*/ 	.byte	0xff
	.zero		1


	//   ....[101]....
        /*0750*/ 	.word	0x000060b0
        /*0754*/ 	.word	0x00000003
        /*0758*/ 	.word	0x00000080
        /*075c*/ 	.short	0x010a
        /*075e*/ 	.byte	0xff
	.zero		1


	//   ....[102]....
        /*0760*/ 	.word	0x000061f0
        /*0764*/ 	.word	0x00000000
        /*0768*/ 	.word	0x00000000
        /*076c*/ 	.short	0x0101
        /*076e*/ 	.byte	0xff
	.zero		1


	//   ....[103]....
        /*0770*/ 	.word	0x00006270
        /*0774*/ 	.word	0x000000ab
        /*0778*/ 	.word	0x000000d0
        /*077c*/ 	.short	0x010a
        /*077e*/ 	.byte	0xff
	.zero		1


	//   ....[104]....
        /*0780*/ 	.word	0x00007600
        /*0784*/ 	.word	0x0000007c
        /*0788*/ 	.word	0x00000080
        /*078c*/ 	.short	0x010a
        /*078e*/ 	.byte	0xff
	.zero		1


	//   ....[105]....
        /*0790*/ 	.word	0x000076d0
        /*0794*/ 	.word	0x0000007c
        /*0798*/ 	.word	0x00000080
        /*079c*/ 	.short	0x010a
        /*079e*/ 	.byte	0xff
	.zero		1


	//   ....[106]....
        /*07a0*/ 	.word	0x00007830
        /*07a4*/ 	.word	0x00000003
        /*07a8*/ 	.word	0x00000000
        /*07ac*/ 	.short	0x0101
        /*07ae*/ 	.byte	0xff
	.zero		1


	//   ....[107]....
        /*07b0*/ 	.word	0x00007b10
        /*07b4*/ 	.word	0x000000ab
        /*07b8*/ 	.word	0x00000000
        /*07bc*/ 	.short	0x0101
        /*07be*/ 	.byte	0xff
	.zero		1


	//   ....[108]....
        /*07c0*/ 	.word	0x00008d80
        /*07c4*/ 	.word	0x00000003
        /*07c8*/ 	.word	0x00000120
        /*07cc*/ 	.short	0x010a
        /*07ce*/ 	.byte	0xff
	.zero		1


	//   ....[109]....
        /*07d0*/ 	.word	0x00008de0
        /*07d4*/ 	.word	0x00000002
        /*07d8*/ 	.word	0x00000040
        /*07dc*/ 	.short	0x010a
        /*07de*/ 	.byte	0xff
	.zero		1


	//   ....[110]....
        /*07e0*/ 	.word	0x00008e40
        /*07e4*/ 	.word	0x00000002
        /*07e8*/ 	.word	0x00000040
        /*07ec*/ 	.short	0x010a
        /*07ee*/ 	.byte	0xff
	.zero		1


	//   ....[111]....
        /*07f0*/ 	.word	0x00008e90
        /*07f4*/ 	.word	0x00000002
        /*07f8*/ 	.word	0x000000b0
        /*07fc*/ 	.short	0x010a
        /*07fe*/ 	.byte	0xff
	.zero		1


	//   ....[112]....
        /*0800*/ 	.word	0x00008ef0
        /*0804*/ 	.word	0x00000000
        /*0808*/ 	.word	0x00000000
        /*080c*/ 	.short	0x010a
        /*080e*/ 	.byte	0xff
	.zero		1


	//   ....[113]....
        /*0810*/ 	.word	0x00008f50
        /*0814*/ 	.word	0x00000000
        /*0818*/ 	.word	0x00000000
        /*081c*/ 	.short	0x010a
        /*081e*/ 	.byte	0xff
	.zero		1


	//   ....[114]....
        /*0820*/ 	.word	0x00008fb0
        /*0824*/ 	.word	0x00000000
        /*0828*/ 	.word	0x00000000
        /*082c*/ 	.short	0x010a
        /*082e*/ 	.byte	0xff
	.zero		1


	//   ....[115]....
        /*0830*/ 	.word	0x00009010
        /*0834*/ 	.word	0x00000000
        /*0838*/ 	.word	0x00000000
        /*083c*/ 	.short	0x010a
        /*083e*/ 	.byte	0xff
	.zero		1


	//   ....[116]....
        /*0840*/ 	.word	0x00009070
        /*0844*/ 	.word	0x00000000
        /*0848*/ 	.word	0x00000000
        /*084c*/ 	.short	0x010a
        /*084e*/ 	.byte	0xff
	.zero		1


	//   ....[117]....
        /*0850*/ 	.word	0x000090d0
        /*0854*/ 	.word	0x00000000
        /*0858*/ 	.word	0x00000000
        /*085c*/ 	.short	0x010a
        /*085e*/ 	.byte	0xff
	.zero		1


	//   ....[118]....
        /*0860*/ 	.word	0x00009130
        /*0864*/ 	.word	0x00000000
        /*0868*/ 	.word	0x00000000
        /*086c*/ 	.short	0x010a
        /*086e*/ 	.byte	0xff
	.zero		1


	//   ....[119]....
        /*0870*/ 	.word	0x00009180
        /*0874*/ 	.word	0x00000000
        /*0878*/ 	.word	0x00000110
        /*087c*/ 	.short	0x010a
        /*087e*/ 	.byte	0xff
	.zero		1


	//   ....[120]....
        /*0880*/ 	.word	0x000091e0
        /*0884*/ 	.word	0x00000000
        /*0888*/ 	.word	0x000000c0
        /*088c*/ 	.short	0x010a
        /*088e*/ 	.byte	0xff
	.zero		1


	//   ....[121]....
        /*0890*/ 	.word	0x00009230
        /*0894*/ 	.word	0x00000000
        /*0898*/ 	.word	0x000000b0
        /*089c*/ 	.short	0x010a
        /*089e*/ 	.byte	0xff
	.zero		1


	//   ....[122]....
        /*08a0*/ 	.word	0x00009290
        /*08a4*/ 	.word	0x00000000
        /*08a8*/ 	.word	0x000000c0
        /*08ac*/ 	.short	0x010a
        /*08ae*/ 	.byte	0xff
	.zero		1


	//   ....[123]....
        /*08b0*/ 	.word	0x000092f0
        /*08b4*/ 	.word	0x00000004
        /*08b8*/ 	.word	0x00000008
        /*08bc*/ 	.short	0x010a
        /*08be*/ 	.byte	0xff
	.zero		1


	//   ....[124]....
        /*08c0*/ 	.word	0x000093d0
        /*08c4*/ 	.word	0x00000002
        /*08c8*/ 	.word	0x00000008
        /*08cc*/ 	.short	0x010a
        /*08ce*/ 	.byte	0xff
	.zero		1


	//   ....[125]....
        /*08d0*/ 	.word	0x00009420
        /*08d4*/ 	.word	0x00000000
        /*08d8*/ 	.word	0x000000b0
        /*08dc*/ 	.short	0x010a
        /*08de*/ 	.byte	0xff
	.zero		1


	//   ....[126]....
        /*08e0*/ 	.word	0x00009480
        /*08e4*/ 	.word	0x00000000
        /*08e8*/ 	.word	0x000000f0
        /*08ec*/ 	.short	0x010a
        /*08ee*/ 	.byte	0xff
	.zero		1


	//   ....[127]....
        /*08f0*/ 	.word	0x000094e0
        /*08f4*/ 	.word	0x00000000
        /*08f8*/ 	.word	0x00000000
        /*08fc*/ 	.short	0x010a
        /*08fe*/ 	.byte	0xff
	.zero		1


	//   ....[128]....
        /*0900*/ 	.word	0x00009540
        /*0904*/ 	.word	0x00000000
        /*0908*/ 	.word	0x00000000
        /*090c*/ 	.short	0x010a
        /*090e*/ 	.byte	0xff
	.zero		1


	//   ....[129]....
        /*0910*/ 	.word	0x000095a0
        /*0914*/ 	.word	0x00000000
        /*0918*/ 	.word	0x00000000
        /*091c*/ 	.short	0x010a
        /*091e*/ 	.byte	0xff
	.zero		1


	//   ....[130]....
        /*0920*/ 	.word	0x00009600
        /*0924*/ 	.word	0x00000000
        /*0928*/ 	.word	0x00000000
        /*092c*/ 	.short	0x010a
        /*092e*/ 	.byte	0xff
	.zero		1


	//   ....[131]....
        /*0930*/ 	.word	0x00009660
        /*0934*/ 	.word	0x00000000
        /*0938*/ 	.word	0x00000130
        /*093c*/ 	.short	0x010a
        /*093e*/ 	.byte	0xff
	.zero		1


	//   ....[132]....
        /*0940*/ 	.word	0x000096b0
        /*0944*/ 	.word	0x00000000
        /*0948*/ 	.word	0x000000b0
        /*094c*/ 	.short	0x010a
        /*094e*/ 	.byte	0xff
	.zero		1


	//   ....[133]....
        /*0950*/ 	.word	0x00009710
        /*0954*/ 	.word	0x00000000
        /*0958*/ 	.word	0x000000a8
        /*095c*/ 	.short	0x010a
        /*095e*/ 	.byte	0xff
	.zero		1


	//   ....[134]....
        /*0960*/ 	.word	0x00009770
        /*0964*/ 	.word	0x00000003
        /*0968*/ 	.word	0x00000090
        /*096c*/ 	.short	0x010a
        /*096e*/ 	.byte	0xff
	.zero		1


	//   ....[135]....
        /*0970*/ 	.word	0x000097d0
        /*0974*/ 	.word	0x00000003
        /*0978*/ 	.word	0x00000098
        /*097c*/ 	.short	0x010a
        /*097e*/ 	.byte	0xff
	.zero		1


	//   ....[136]....
        /*0980*/ 	.word	0x00009830
        /*0984*/ 	.word	0x00000000
        /*0988*/ 	.word	0x00000090
        /*098c*/ 	.short	0x010a
        /*098e*/ 	.byte	0xff
	.zero		1


	//   ....[137]....
        /*0990*/ 	.word	0x00009880
        /*0994*/ 	.word	0x00000000
        /*0998*/ 	.word	0x000000b0
        /*099c*/ 	.short	0x010a
        /*099e*/ 	.byte	0xff
	.zero		1


	//   ....[138]....
        /*09a0*/ 	.word	0x000098d0
        /*09a4*/ 	.word	0x00000003
        /*09a8*/ 	.word	0x00000080
        /*09ac*/ 	.short	0x010a
        /*09ae*/ 	.byte	0xff
	.zero		1


	//   ....[139]....
        /*09b0*/ 	.word	0x00009920
        /*09b4*/ 	.word	0x000000ab
        /*09b8*/ 	.word	0x000000d0
        /*09bc*/ 	.short	0x010a
        /*09be*/ 	.byte	0xff
	.zero		1


	//   ....[140]....
        /*09c0*/ 	.word	0x00009970
        /*09c4*/ 	.word	0x0000007c
        /*09c8*/ 	.word	0x00000080
        /*09cc*/ 	.short	0x010a
        /*09ce*/ 	.byte	0xff
	.zero		1


	//----- nvinfo : EIATTR_NUM_MBARRIERS
	.align		4
.L_47:
        /*09d0*/ 	.byte	0x03, 0x38
        /*09d2*/ 	.short	0x0027


	//----- nvinfo : EIATTR_EXIT_INSTR_OFFSETS
	.align		4
        /*09d4*/ 	.byte	0x04, 0x1c
        /*09d6*/ 	.short	(.L_49 - .L_48)


	//   ....[0]....
.L_48:
        /*09d8*/ 	.word	0x00002ac0


	//   ....[1]....
        /*09dc*/ 	.word	0x00002fc0


	//   ....[2]....
        /*09e0*/ 	.word	0x00003020


	//   ....[3]....
        /*09e4*/ 	.word	0x000043a0


	//   ....[4]....
        /*09e8*/ 	.word	0x000050b0


	//   ....[5]....
        /*09ec*/ 	.word	0x000050f0


	//   ....[6]....
        /*09f0*/ 	.word	0x00008d70


	//----- nvinfo : EIATTR_MAX_THREADS
	.align		4
.L_49:
        /*09f4*/ 	.byte	0x04, 0x05
        /*09f6*/ 	.short	(.L_51 - .L_50)
.L_50:
        /*09f8*/ 	.word	0x00000100
        /*09fc*/ 	.word	0x00000001
        /*0a00*/ 	.word	0x00000001


	//----- nvinfo : EIATTR_CRS_STACK_SIZE
	.align		4
.L_51:
        /*0a04*/ 	.byte	0x04, 0x1e
        /*0a06*/ 	.short	(.L_53 - .L_52)
.L_52:
        /*0a08*/ 	.word	0x00000000


	//----- nvinfo : EIATTR_CBANK_PARAM_SIZE
	.align		4
.L_53:
        /*0a0c*/ 	.byte	0x03, 0x19
        /*0a0e*/ 	.short	0x0800


	//----- nvinfo : EIATTR_PARAM_CBANK
	.align		4
        /*0a10*/ 	.byte	0x04, 0x0a
        /*0a12*/ 	.short	(.L_55 - .L_54)
	.align		4
.L_54:
        /*0a14*/ 	.word	index@(.nv.constant0._ZN7cutlass13device_kernelINS_4gemm6kernel13GemmUniversalIN4cute5tupleIJiiiiEEENS1_10collective13CollectiveMmaINS1_35MainloopSm100TmaUmmaWarpSpecializedILi8ELi2ELi4ENS5_IJNS4_1CILi2EEENSA_ILi1EEESC_EEEEENS5_IJNSA_ILi256EEENSA_ILi128EEESG_EEEaNS5_IJlSC_lEEEaSI_NS4_8TiledMMAINS4_8MMA_AtomIJNS4_21SM100_MMA_S8_2x1SM_SSIaaiLi256ELi128ELNS4_4UMMA5MajorE0ELSN_0ELNSM_8SaturateE0EEEEEENS4_6LayoutINS5_IJSC_SC_SC_EEENS5_IJNSA_ILi0EEEST_ST_EEEEENS5_IJNS4_10UnderscoreESW_SW_EEEEENS4_18SM100_TMA_2SM_LOADENS4_14ComposedLayoutINS4_7SwizzleILi3ELi4ELi3EEENS4_18smem_ptr_flag_bitsILi8EEENSR_INS5_IJNSA_ILi8EEESG_EEENS5_IJSG_SC_EEEEEEEvNS4_8identityESZ_S19_vS1A_EENS_8epilogue10collective18CollectiveEpilogueINS1C_23Sm100TmaWarpSpecializedILi2ELi2ELi64ELb0ELb0EEEJNS5_IJSG_SG_SG_EEENS5_IJNSR_ISG_SC_EENSR_INSA_ILi64EEESC_EEEEEaSI_aSI_NS1C_6fusion15FusionCallbacksIS1G_NS1M_17LinearCombinationIaiaiLNS_15FloatRoundStyleE2EEES1H_S1L_JEEENS4_5SM1004TMEM4LOAD26SM100_TMEM_LOAD_32dp32b64xENS4_13SM90_TMA_LOADENS10_INS11_ILi2ELi4ELi3EEES14_NSR_INS5_IJS15_S1J_EEENS5_IJS1J_SC_EEEEEEENS4_39AutoVectorizingCopyWithAssumedAlignmentILi128EEENS4_14SM90_TMA_STOREES21_S23_S23_EEEvvEEEEvNT_6ParamsE)
        /*0a18*/ 	.short	0x0380
        /*0a1a*/ 	.short	0x0800


	//----- nvinfo : EIATTR_SW_WAR
	.align		4
.L_55:
        /*0a1c*/ 	.byte	0x04, 0x36
        /*0a1e*/ 	.short	(.L_57 - .L_56)
.L_56:
        /*0a20*/ 	.word	0x00000008
.L_57:


//--------------------- .nv.callgraph             --------------------------
	.section	.nv.callgraph,"",@"SHT_CUDA_CALLGRAPH"
	.align	4
	.sectionentsize	8
	.align		4
        /*0000*/ 	.word	0x00000000
	.align		4
        /*0004*/ 	.word	0xffffffff
	.align		4
        /*0008*/ 	.word	index@(_ZN7cutlass13device_kernelINS_4gemm6kernel13GemmUniversalIN4cute5tupleIJiiiiEEENS1_10collective13CollectiveMmaINS1_35MainloopSm100TmaUmmaWarpSpecializedILi8ELi2ELi4ENS5_IJNS4_1CILi2EEENSA_ILi1EEESC_EEEEENS5_IJNSA_ILi256EEENSA_ILi128EEESG_EEEaNS5_IJlSC_lEEEaSI_NS4_8TiledMMAINS4_8MMA_AtomIJNS4_21SM100_MMA_S8_2x1SM_SSIaaiLi256ELi128ELNS4_4UMMA5MajorE0ELSN_0ELNSM_8SaturateE0EEEEEENS4_6LayoutINS5_IJSC_SC_SC_EEENS5_IJNSA_ILi0EEEST_ST_EEEEENS5_IJNS4_10UnderscoreESW_SW_EEEEENS4_18SM100_TMA_2SM_LOADENS4_14ComposedLayoutINS4_7SwizzleILi3ELi4ELi3EEENS4_18smem_ptr_flag_bitsILi8EEENSR_INS5_IJNSA_ILi8EEESG_EEENS5_IJSG_SC_EEEEEEEvNS4_8identityESZ_S19_vS1A_EENS_8epilogue10collective18CollectiveEpilogueINS1C_23Sm100TmaWarpSpecializedILi2ELi2ELi64ELb0ELb0EEEJNS5_IJSG_SG_SG_EEENS5_IJNSR_ISG_SC_EENSR_INSA_ILi64EEESC_EEEEEaSI_aSI_NS1C_6fusion15FusionCallbacksIS1G_NS1M_17LinearCombinationIaiaiLNS_15FloatRoundStyleE2EEES1H_S1L_JEEENS4_5SM1004TMEM4LOAD26SM100_TMEM_LOAD_32dp32b64xENS4_13SM90_TMA_LOADENS10_INS11_ILi2ELi4ELi3EEES14_NSR_INS5_IJS15_S1J_EEENS5_IJS1J_SC_EEEEEEENS4_39AutoVectorizingCopyWithAssumedAlignmentILi128EEENS4_14SM90_TMA_STOREES21_S23_S23_EEEvvEEEEvNT_6ParamsE)
	.align		4
        /*000c*/ 	.word	index@(__assertfail)
	.align		4
        /*0010*/ 	.word	0x00000000
	.align		4
        /*0014*/ 	.word	0xfffffffe
	.align		4
        /*0018*/ 	.word	0x00000000
	.align		4
        /*001c*/ 	.word	0xfffffffd
	.align		4
        /*0020*/ 	.word	0x00000000
	.align		4
        /*0024*/ 	.word	0xfffffffc


//--------------------- .nv.constant4             --------------------------
	.section	.nv.constant4,"a",@progbits
	.align	8
	.align		8
.nv.constant4:
        /*0000*/ 	.dword	__assertfail
	.align		8
        /*0008*/ 	.dword	__unnamed_1
	.align		8
        /*0010*/ 	.dword	__unnamed_2
	.align		8
        /*0018*/ 	.dword	_ZN40_INTERNAL_6439449f_4_k_cu_3a88b238_103334cuda3std3__45__cpo5beginE
	.align		8
        /*0020*/ 	.dword	_ZN40_INTERNAL_6439449f_4_k_cu_3a88b238_103334cuda3std3__45__cpo3endE
	.align		8
        /*0028*/ 	.dword	_ZN40_INTERNAL_6439449f_4_k_cu_3a88b238_103334cuda3std3__45__cpo6cbeginE
	.align		8
        /*0030*/ 	.dword	_ZN40_INTERNAL_6439449f_4_k_cu_3a88b238_103334cuda3std3__45__cpo4cendE
	.align		8
        /*0038*/ 	.dword	_ZN40_INTERNAL_6439449f_4_k_cu_3a88b238_103334cuda3std3__442_GLOBAL__N__6439449f_4_k_cu_3a88b238_103336ignoreE
	.align		8
        /*0040*/ 	.dword	_ZN40_INTERNAL_6439449f_4_k_cu_3a88b238_103334cuda3std3__419piecewise_constructE
	.align		8
        /*0048*/ 	.dword	_ZN40_INTERNAL_6439449f_4_k_cu_3a88b238_103334cuda3std3__48in_placeE
	.align		8
        /*0050*/ 	.dword	_ZN40_INTERNAL_6439449f_4_k_cu_3a88b238_103334cuda3std6ranges3__45__cpo4swapE
	.align		8
        /*0058*/ 	.dword	_ZN40_INTERNAL_6439449f_4_k_cu_3a88b238_103334cuda3std6ranges3__45__cpo9iter_moveE
	.align		8
        /*0060*/ 	.dword	_ZN40_INTERNAL_6439449f_4_k_cu_3a88b238_103334cute7productE
	.align		8
        /*0068*/ 	.dword	_ZN40_INTERNAL_6439449f_4_k_cu_3a88b238_103334cute1_E
	.align		8
        /*0070*/ 	.dword	$str$25
	.align		8
        /*0078*/ 	.dword	$str$26
	.align		8
        /*0080*/ 	.dword	$str$27
	.align		8
        /*0088*/ 	.dword	$str$28


//--------------------- .text._ZN7cutlass13device_kernelINS_4gemm6kernel13GemmUniversalIN4cute5tupleIJiiiiEEENS1_10collective13CollectiveMmaINS1_35MainloopSm100TmaUmmaWarpSpecializedILi8ELi2ELi4ENS5_IJNS4_1CILi2EEENSA_ILi1EEESC_EEEEENS5_IJNSA_ILi256EEENSA_ILi128EEESG_EEEaNS5_IJlSC_lEEEaSI_NS4_8TiledMMAINS4_8MMA_AtomIJNS4_21SM100_MMA_S8_2x1SM_SSIaaiLi256ELi128ELNS4_4UMMA5MajorE0ELSN_0ELNSM_8SaturateE0EEEEEENS4_6LayoutINS5_IJSC_SC_SC_EEENS5_IJNSA_ILi0EEEST_ST_EEEEENS5_IJNS4_10UnderscoreESW_SW_EEEEENS4_18SM100_TMA_2SM_LOADENS4_14ComposedLayoutINS4_7SwizzleILi3ELi4ELi3EEENS4_18smem_ptr_flag_bitsILi8EEENSR_INS5_IJNSA_ILi8EEESG_EEENS5_IJSG_SC_EEEEEEEvNS4_8identityESZ_S19_vS1A_EENS_8epilogue10collective18CollectiveEpilogueINS1C_23Sm100TmaWarpSpecializedILi2ELi2ELi64ELb0ELb0EEEJNS5_IJSG_SG_SG_EEENS5_IJNSR_ISG_SC_EENSR_INSA_ILi64EEESC_EEEEEaSI_aSI_NS1C_6fusion15FusionCallbacksIS1G_NS1M_17LinearCombinationIaiaiLNS_15FloatRoundStyleE2EEES1H_S1L_JEEENS4_5SM1004TMEM4LOAD26SM100_TMEM_LOAD_32dp32b64xENS4_13SM90_TMA_LOADENS10_INS11_ILi2ELi4ELi3EEES14_NSR_INS5_IJS15_S1J_EEENS5_IJS1J_SC_EEEEEEENS4_39AutoVectorizingCopyWithAssumedAlignmentILi128EEENS4_14SM90_TMA_STOREES21_S23_S23_EEEvvEEEEvNT_6ParamsE --------------------------
	.section	.text._ZN7cutlass13device_kernelINS_4gemm6kernel13GemmUniversalIN4cute5tupleIJiiiiEEENS1_10collective13CollectiveMmaINS1_35MainloopSm100TmaUmmaWarpSpecializedILi8ELi2ELi4ENS5_IJNS4_1CILi2EEENSA_ILi1EEESC_EEEEENS5_IJNSA_ILi256EEENSA_ILi128EEESG_EEEaNS5_IJlSC_lEEEaSI_NS4_8TiledMMAINS4_8MMA_AtomIJNS4_21SM100_MMA_S8_2x1SM_SSIaaiLi256ELi128ELNS4_4UMMA5MajorE0ELSN_0ELNSM_8SaturateE0EEEEEENS4_6LayoutINS5_IJSC_SC_SC_EEENS5_IJNSA_ILi0EEEST_ST_EEEEENS5_IJNS4_10UnderscoreESW_SW_EEEEENS4_18SM100_TMA_2SM_LOADENS4_14ComposedLayoutINS4_7SwizzleILi3ELi4ELi3EEENS4_18smem_ptr_flag_bitsILi8EEENSR_INS5_IJNSA_ILi8EEESG_EEENS5_IJSG_SC_EEEEEEEvNS4_8identityESZ_S19_vS1A_EENS_8epilogue10collective18CollectiveEpilogueINS1C_23Sm100TmaWarpSpecializedILi2ELi2ELi64ELb0ELb0EEEJNS5_IJSG_SG_SG_EEENS5_IJNSR_ISG_SC_EENSR_INSA_ILi64EEESC_EEEEEaSI_aSI_NS1C_6fusion15FusionCallbacksIS1G_NS1M_17LinearCombinationIaiaiLNS_15FloatRoundStyleE2EEES1H_S1L_JEEENS4_5SM1004TMEM4LOAD26SM100_TMEM_LOAD_32dp32b64xENS4_13SM90_TMA_LOADENS10_INS11_ILi2ELi4ELi3EEES14_NSR_INS5_IJS15_S1J_EEENS5_IJS1J_SC_EEEEEEENS4_39AutoVectorizingCopyWithAssumedAlignmentILi128EEENS4_14SM90_TMA_STOREES21_S23_S23_EEEvvEEEEvNT_6ParamsE,"ax",@progbits
	.align	128
.text._ZN7cutlass13device_kernelINS_4gemm6kernel13GemmUniversalIN4cute5tupleIJiiiiEEENS1_10collective13CollectiveMmaINS1_35MainloopSm100TmaUmmaWarpSpecializedILi8ELi2ELi4ENS5_IJNS4_1CILi2EEENSA_ILi1EEESC_EEEEENS5_IJNSA_ILi256EEENSA_ILi128EEESG_EEEaNS5_IJlSC_lEEEaSI_NS4_8TiledMMAINS4_8MMA_AtomIJNS4_21SM100_MMA_S8_2x1SM_SSIaaiLi256ELi128ELNS4_4UMMA5MajorE0ELSN_0ELNSM_8SaturateE0EEEEEENS4_6LayoutINS5_IJSC_SC_SC_EEENS5_IJNSA_ILi0EEEST_ST_EEEEENS5_IJNS4_10UnderscoreESW_SW_EEEEENS4_18SM100_TMA_2SM_LOADENS4_14ComposedLayoutINS4_7SwizzleILi3ELi4ELi3EEENS4_18smem_ptr_flag_bitsILi8EEENSR_INS5_IJNSA_ILi8EEESG_EEENS5_IJSG_SC_EEEEEEEvNS4_8identityESZ_S19_vS1A_EENS_8epilogue10collective18CollectiveEpilogueINS1C_23Sm100TmaWarpSpecializedILi2ELi2ELi64ELb0ELb0EEEJNS5_IJSG_SG_SG_EEENS5_IJNSR_ISG_SC_EENSR_INSA_ILi64EEESC_EEEEEaSI_aSI_NS1C_6fusion15FusionCallbacksIS1G_NS1M_17LinearCombinationIaiaiLNS_15FloatRoundStyleE2EEES1H_S1L_JEEENS4_5SM1004TMEM4LOAD26SM100_TMEM_LOAD_32dp32b64xENS4_13SM90_TMA_LOADENS10_INS11_ILi2ELi4ELi3EEES14_NSR_INS5_IJS15_S1J_EEENS5_IJS1J_SC_EEEEEEENS4_39AutoVectorizingCopyWithAssumedAlignmentILi128EEENS4_14SM90_TMA_STOREES21_S23_S23_EEEvvEEEEvNT_6ParamsE:
        .type           _ZN7cutlass13device_kernelINS_4gemm6kernel13GemmUniversalIN4cute5tupleIJiiiiEEENS1_10collective13CollectiveMmaINS1_35MainloopSm100TmaUmmaWarpSpecializedILi8ELi2ELi4ENS5_IJNS4_1CILi2EEENSA_ILi1EEESC_EEEEENS5_IJNSA_ILi256EEENSA_ILi128EEESG_EEEaNS5_IJlSC_lEEEaSI_NS4_8TiledMMAINS4_8MMA_AtomIJNS4_21SM100_MMA_S8_2x1SM_SSIaaiLi256ELi128ELNS4_4UMMA5MajorE0ELSN_0ELNSM_8SaturateE0EEEEEENS4_6LayoutINS5_IJSC_SC_SC_EEENS5_IJNSA_ILi0EEEST_ST_EEEEENS5_IJNS4_10UnderscoreESW_SW_EEEEENS4_18SM100_TMA_2SM_LOADENS4_14ComposedLayoutINS4_7SwizzleILi3ELi4ELi3EEENS4_18smem_ptr_flag_bitsILi8EEENSR_INS5_IJNSA_ILi8EEESG_EEENS5_IJSG_SC_EEEEEEEvNS4_8identityESZ_S19_vS1A_EENS_8epilogue10collective18CollectiveEpilogueINS1C_23Sm100TmaWarpSpecializedILi2ELi2ELi64ELb0ELb0EEEJNS5_IJSG_SG_SG_EEENS5_IJNSR_ISG_SC_EENSR_INSA_ILi64EEESC_EEEEEaSI_aSI_NS1C_6fusion15FusionCallbacksIS1G_NS1M_17LinearCombinationIaiaiLNS_15FloatRoundStyleE2EEES1H_S1L_JEEENS4_5SM1004TMEM4LOAD26SM100_TMEM_LOAD_32dp32b64xENS4_13SM90_TMA_LOADENS10_INS11_ILi2ELi4ELi3EEES14_NSR_INS5_IJS15_S1J_EEENS5_IJS1J_SC_EEEEEEENS4_39AutoVectorizingCopyWithAssumedAlignmentILi128EEENS4_14SM90_TMA_STOREES21_S23_S23_EEEvvEEEEvNT_6ParamsE,@function
        .size           _ZN7cutlass13device_kernelINS_4gemm6kernel13GemmUniversalIN4cute5tupleIJiiiiEEENS1_10collective13CollectiveMmaINS1_35MainloopSm100TmaUmmaWarpSpecializedILi8ELi2ELi4ENS5_IJNS4_1CILi2EEENSA_ILi1EEESC_EEEEENS5_IJNSA_ILi256EEENSA_ILi128EEESG_EEEaNS5_IJlSC_lEEEaSI_NS4_8TiledMMAINS4_8MMA_AtomIJNS4_21SM100_MMA_S8_2x1SM_SSIaaiLi256ELi128ELNS4_4UMMA5MajorE0ELSN_0ELNSM_8SaturateE0EEEEEENS4_6LayoutINS5_IJSC_SC_SC_EEENS5_IJNSA_ILi0EEEST_ST_EEEEENS5_IJNS4_10UnderscoreESW_SW_EEEEENS4_18SM100_TMA_2SM_LOADENS4_14ComposedLayoutINS4_7SwizzleILi3ELi4ELi3EEENS4_18smem_ptr_flag_bitsILi8EEENSR_INS5_IJNSA_ILi8EEESG_EEENS5_IJSG_SC_EEEEEEEvNS4_8identityESZ_S19_vS1A_EENS_8epilogue10collective18CollectiveEpilogueINS1C_23Sm100TmaWarpSpecializedILi2ELi2ELi64ELb0ELb0EEEJNS5_IJSG_SG_SG_EEENS5_IJNSR_ISG_SC_EENSR_INSA_ILi64EEESC_EEEEEaSI_aSI_NS1C_6fusion15FusionCallbacksIS1G_NS1M_17LinearCombinationIaiaiLNS_15FloatRoundStyleE2EEES1H_S1L_JEEENS4_5SM1004TMEM4LOAD26SM100_TMEM_LOAD_32dp32b64xENS4_13SM90_TMA_LOADENS10_INS11_ILi2ELi4ELi3EEES14_NSR_INS5_IJS15_S1J_EEENS5_IJS1J_SC_EEEEEEENS4_39AutoVectorizingCopyWithAssumedAlignmentILi128EEENS4_14SM90_TMA_STOREES21_S23_S23_EEEvvEEEEvNT_6ParamsE,(.L_x_175 - _ZN7cutlass13device_kernelINS_4gemm6kernel13GemmUniversalIN4cute5tupleIJiiiiEEENS1_10collective13CollectiveMmaINS1_35MainloopSm100TmaUmmaWarpSpecializedILi8ELi2ELi4ENS5_IJNS4_1CILi2EEENSA_ILi1EEESC_EEEEENS5_IJNSA_ILi256EEENSA_ILi128EEESG_EEEaNS5_IJlSC_lEEEaSI_NS4_8TiledMMAINS4_8MMA_AtomIJNS4_21SM100_MMA_S8_2x1SM_SSIaaiLi256ELi128ELNS4_4UMMA5MajorE0ELSN_0ELNSM_8SaturateE0EEEEEENS4_6LayoutINS5_IJSC_SC_SC_EEENS5_IJNSA_ILi0EEEST_ST_EEEEENS5_IJNS4_10UnderscoreESW_SW_EEEEENS4_18SM100_TMA_2SM_LOADENS4_14ComposedLayoutINS4_7SwizzleILi3ELi4ELi3EEENS4_18smem_ptr_flag_bitsILi8EEENSR_INS5_IJNSA_ILi8EEESG_EEENS5_IJSG_SC_EEEEEEEvNS4_8identityESZ_S19_vS1A_EENS_8epilogue10collective18CollectiveEpilogueINS1C_23Sm100TmaWarpSpecializedILi2ELi2ELi64ELb0ELb0EEEJNS5_IJSG_SG_SG_EEENS5_IJNSR_ISG_SC_EENSR_INSA_ILi64EEESC_EEEEEaSI_aSI_NS1C_6fusion15FusionCallbacksIS1G_NS1M_17LinearCombinationIaiaiLNS_15FloatRoundStyleE2EEES1H_S1L_JEEENS4_5SM1004TMEM4LOAD26SM100_TMEM_LOAD_32dp32b64xENS4_13SM90_TMA_LOADENS10_INS11_ILi2ELi4ELi3EEES14_NSR_INS5_IJS15_S1J_EEENS5_IJS1J_SC_EEEEEEENS4_39AutoVectorizingCopyWithAssumedAlignmentILi128EEENS4_14SM90_TMA_STOREES21_S23_S23_EEEvvEEEEvNT_6ParamsE)
        .other          _ZN7cutlass13device_kernelINS_4gemm6kernel13GemmUniversalIN4cute5tupleIJiiiiEEENS1_10collective13CollectiveMmaINS1_35MainloopSm100TmaUmmaWarpSpecializedILi8ELi2ELi4ENS5_IJNS4_1CILi2EEENSA_ILi1EEESC_EEEEENS5_IJNSA_ILi256EEENSA_ILi128EEESG_EEEaNS5_IJlSC_lEEEaSI_NS4_8TiledMMAINS4_8MMA_AtomIJNS4_21SM100_MMA_S8_2x1SM_SSIaaiLi256ELi128ELNS4_4UMMA5MajorE0ELSN_0ELNSM_8SaturateE0EEEEEENS4_6LayoutINS5_IJSC_SC_SC_EEENS5_IJNSA_ILi0EEEST_ST_EEEEENS5_IJNS4_10UnderscoreESW_SW_EEEEENS4_18SM100_TMA_2SM_LOADENS4_14ComposedLayoutINS4_7SwizzleILi3ELi4ELi3EEENS4_18smem_ptr_flag_bitsILi8EEENSR_INS5_IJNSA_ILi8EEESG_EEENS5_IJSG_SC_EEEEEEEvNS4_8identityESZ_S19_vS1A_EENS_8epilogue10collective18CollectiveEpilogueINS1C_23Sm100TmaWarpSpecializedILi2ELi2ELi64ELb0ELb0EEEJNS5_IJSG_SG_SG_EEENS5_IJNSR_ISG_SC_EENSR_INSA_ILi64EEESC_EEEEEaSI_aSI_NS1C_6fusion15FusionCallbacksIS1G_NS1M_17LinearCombinationIaiaiLNS_15FloatRoundStyleE2EEES1H_S1L_JEEENS4_5SM1004TMEM4LOAD26SM100_TMEM_LOAD_32dp32b64xENS4_13SM90_TMA_LOADENS10_INS11_ILi2ELi4ELi3EEES14_NSR_INS5_IJS15_S1J_EEENS5_IJS1J_SC_EEEEEEENS4_39AutoVectorizingCopyWithAssumedAlignmentILi128EEENS4_14SM90_TMA_STOREES21_S23_S23_EEEvvEEEEvNT_6ParamsE,@"STO_CUDA_ENTRY STV_DEFAULT"
_ZN7cutlass13device_kernelINS_4gemm6kernel13GemmUniversalIN4cute5tupleIJiiiiEEENS1_10collective13CollectiveMmaINS1_35MainloopSm100TmaUmmaWarpSpecializedILi8ELi2ELi4ENS5_IJNS4_1CILi2EEENSA_ILi1EEESC_EEEEENS5_IJNSA_ILi256EEENSA_ILi128EEESG_EEEaNS5_IJlSC_lEEEaSI_NS4_8TiledMMAINS4_8MMA_AtomIJNS4_21SM100_MMA_S8_2x1SM_SSIaaiLi256ELi128ELNS4_4UMMA5MajorE0ELSN_0ELNSM_8SaturateE0EEEEEENS4_6LayoutINS5_IJSC_SC_SC_EEENS5_IJNSA_ILi0EEEST_ST_EEEEENS5_IJNS4_10UnderscoreESW_SW_EEEEENS4_18SM100_TMA_2SM_LOADENS4_14ComposedLayoutINS4_7SwizzleILi3ELi4ELi3EEENS4_18smem_ptr_flag_bitsILi8EEENSR_INS5_IJNSA_ILi8EEESG_EEENS5_IJSG_SC_EEEEEEEvNS4_8identityESZ_S19_vS1A_EENS_8epilogue10collective18CollectiveEpilogueINS1C_23Sm100TmaWarpSpecializedILi2ELi2ELi64ELb0ELb0EEEJNS5_IJSG_SG_SG_EEENS5_IJNSR_ISG_SC_EENSR_INSA_ILi64EEESC_EEEEEaSI_aSI_NS1C_6fusion15FusionCallbacksIS1G_NS1M_17LinearCombinationIaiaiLNS_15FloatRoundStyleE2EEES1H_S1L_JEEENS4_5SM1004TMEM4LOAD26SM100_TMEM_LOAD_32dp32b64xENS4_13SM90_TMA_LOADENS10_INS11_ILi2ELi4ELi3EEES14_NSR_INS5_IJS15_S1J_EEENS5_IJS1J_SC_EEEEEEENS4_39AutoVectorizingCopyWithAssumedAlignmentILi128EEENS4_14SM90_TMA_STOREES21_S23_S23_EEEvvEEEEvNT_6ParamsE:
[----:B------:R-:W1:Y:S01]  /*0000*/  LDC R1, c[0x0][0x37c] ;  /* 0x0000df00ff017b82 */ /* 0x000e620000000800 */
[----:B------:R-:W2:Y:S01]  /*0010*/  S2R R169, SR_TID.X ;  /* 0x0000000000a97919 */ /* 0x000ea20000002100 */
[----:B------:R-:W3:Y:S06]  /*0020*/  LDCU.64 UR6, c[0x0][0x890] ;  /* 0x00011200ff0677ac */ /* 0x000eec0008000a00 */
[----:B------:R-:W4:Y:S01]  /*0030*/  S2UR UR37, SR_CgaCtaId ;  /* 0x00000000002579c3 */ /* 0x000f220000008800 */
[----:B------:R-:W-:Y:S02]  /*0040*/  PRMT R153, RZ, 0x7610, R153 ;  /* 0x00007610ff997816 */ /* 0x000fe40000000099 */
[----:B------:R-:W-:Y:S01]  /*0050*/  ELECT P1, URZ, PT ;  /* 0x0000000000ff782f */ /* 0x000fe20003820000 */
[----:B------:R-:W1:Y:S01]  /*0060*/  LDCU.64 UR46, c[0x0][0x358] ;  /* 0x00006b00ff2e77ac */ /* 0x000e620008000a00 */
[----:B---3--:R-:W-:-:S04]  /*0070*/  UISETP.NE.U32.AND UP0, UPT, UR6, URZ, UPT ;  /* 0x000000ff0600728c */ /* 0x008fc8000bf05070 */
[----:B------:R-:W-:Y:S02]  /*0080*/  UISETP.NE.AND.EX UP0, UPT, UR7, URZ, UPT, UP0 ;  /* 0x000000ff0700728c */ /* 0x000fe4000bf05300 */
[----:B----4-:R-:W-:Y:S02]  /*0090*/  ULOP3.LUT UR5, UR37, 0x1, URZ, 0xc0, !UPT ;  /* 0x0000000125057892 */ /* 0x010fe4000f8ec0ff */
[----:B------:R-:W-:Y:S01]  /*00a0*/  ULOP3.LUT UR4, UR37, 0x1, URZ, 0x3c, !UPT ;  /* 0x0000000125047892 */ /* 0x000fe2000f8e3cff */
[----:B--2---:R-:W-:-:S05]  /*00b0*/  SHF.R.U32.HI R156, RZ, 0x5, R169 ;  /* 0x00000005ff9c7819 */ /* 0x004fca00000116a9 */
[----:B------:R-:W2:Y:S02]  /*00c0*/  SHFL.IDX PT, R0, R156, RZ, 0x1f ;  /* 0x00001fff9c007589 */ /* 0x000ea400000e0000 */
[----:B--2---:R-:W-:Y:S01]  /*00d0*/  R2UR UR10, R0 ;  /* 0x00000000000a72ca */ /* 0x004fe200000e0000 */
[----:B-1----:R-:W-:-:S14]  /*00e0*/  BRA.U UP0, `(.L_x_0) ;  /* 0x00000001002c7547 */ /* 0x002fdc000b800000 */
[----:B------:R-:W1:Y:S02]  /*00f0*/  LDCU.64 UR8, c[0x0][0x888] ;  /* 0x00011100ff0877ac */ /* 0x000e640008000a00 */
[----:B-1----:R-:W-:-:S04]  /*0100*/  UISETP.NE.U32.AND UP0, UPT, UR8, URZ, UPT ;  /* 0x000000ff0800728c */ /* 0x002fc8000bf05070 */
[----:B------:R-:W-:-:S09]  /*0110*/  UISETP.NE.AND.EX UP0, UPT, UR9, URZ, UPT, UP0 ;  /* 0x000000ff0900728c */ /* 0x000fd2000bf05300 */
[----:B------:R-:W-:Y:S05]  /*0120*/  BRA.U !UP0, `(.L_x_1) ;  /* 0x0000000108107547 */ /* 0x000fea000b800000 */
[----:B------:R-:W1:Y:S02]  /*0130*/  LDC.64 R82, c[0x0][0x888] ;  /* 0x00022200ff527b82 */ /* 0x000e640000000a00 */
[----:B-1----:R1:W5:Y:S01]  /*0140*/  LDG.E R82, desc[UR46][R82.64] ;  /* 0x0000002e52527981 */ /* 0x002362000c1e1900 */
[----:B------:R-:W-:Y:S01]  /*0150*/  HFMA2 R153, -RZ, RZ, 0, 5.9604644775390625e-08 ;  /* 0x00000001ff997431 */ /* 0x000fe200000001ff */
[----:B------:R-:W-:Y:S05]  /*0160*/  BRA `(.L_x_0) ;  /* 0x00000000000c7947 */ /* 0x000fea0003800000 */
.L_x_1:
[----:B------:R-:W1:Y:S01]  /*0170*/  LDCU UR8, c[0x0][0x880] ;  /* 0x00011000ff0877ac */ /* 0x000e620008000800 */
[----:B------:R-:W-:Y:S01]  /*0180*/  HFMA2 R153, -RZ, RZ, 0, 5.9604644775390625e-08 ;  /* 0x00000001ff997431 */ /* 0x000fe200000001ff */
[----:B-1----:R-:W-:-:S07]  /*0190*/  MOV R82, UR8 ;  /* 0x0000000800527c02 */ /* 0x002fce0008000f00 */
.L_x_0:
[----:B------:R-:W2:Y:S02]  /*01a0*/  LDCU.64 UR8, c[0x0][0x8b0] ;  /* 0x00011600ff0877ac */ /* 0x000ea40008000a00 */
[----:B--2---:R-:W-:-:S04]  /*01b0*/  UISETP.NE.U32.AND UP0, UPT, UR8, URZ, UPT ;  /* 0x000000ff0800728c */ /* 0x004fc8000bf05070 */
[----:B------:R-:W-:-:S09]  /*01c0*/  UISETP.NE.AND.EX UP0, UPT, UR9, URZ, UPT, UP0 ;  /* 0x000000ff0900728c */ /* 0x000fd2000bf05300 */
[----:B------:R-:W-:Y:S05]  /*01d0*/  BRA.U UP0, `(.L_x_2) ;  /* 0x0000000100247547 */ /* 0x000fea000b800000 */
[----:B------:R-:W2:Y:S02]  /*01e0*/  LDCU.64 UR8, c[0x0][0x8a8] ;  /* 0x00011500ff0877ac */ /* 0x000ea40008000a00 */
[----:B--2---:R-:W-:-:S04]  /*01f0*/  UISETP.NE.U32.AND UP0, UPT, UR8, URZ, UPT ;  /* 0x000000ff0800728c */ /* 0x004fc8000bf05070 */
[----:B------:R-:W-:-:S09]  /*0200*/  UISETP.NE.AND.EX UP0, UPT, UR9, URZ, UPT, UP0 ;  /* 0x000000ff0900728c */ /* 0x000fd2000bf05300 */
[----:B------:R-:W-:Y:S05]  /*0210*/  BRA.U !UP0, `(.L_x_3) ;  /* 0x00000001080c7547 */ /* 0x000fea000b800000 */
[----:B------:R-:W2:Y:S02]  /*0220*/  LDC.64 R78, c[0x0][0x8a8] ;  /* 0x00022a00ff4e7b82 */ /* 0x000ea40000000a00 */
[----:B--2---:R2:W5:Y:S01]  /*0230*/  LDG.E R78, desc[UR46][R78.64] ;  /* 0x0000002e4e4e7981 */ /* 0x004562000c1e1900 */
[----:B------:R-:W-:Y:S05]  /*0240*/  BRA `(.L_x_2) ;  /* 0x0000000000087947 */ /* 0x000fea0003800000 */
.L_x_3:
[----:B------:R-:W2:Y:S02]  /*0250*/  LDCU UR8, c[0x0][0x8a0] ;  /* 0x00011400ff0877ac */ /* 0x000ea40008000800 */
[----:B--2---:R-:W-:Y:S02]  /*0260*/  MOV R78, UR8 ;  /* 0x00000008004e7c02 */ /* 0x004fe40008000f00 */
.L_x_2:
[----:B------:R-:W-:Y:S01]  /*0270*/  IMAD.U32 R0, RZ, RZ, UR10 ;  /* 0x0000000aff007e24 */ /* 0x000fe2000f8e00ff */
[----:B------:R-:W-:Y:S04]  /*0280*/  BSSY.RECONVERGENT B0, `(.L_x_4) ;  /* 0x000000c000007945 */ /* 0x000fe80003800200 */
[C---:B------:R-:W-:Y:S02]  /*0290*/  ISETP.NE.OR P2, PT, R0.reuse, 0x1, !P1 ;  /* 0x000000010000780c */ /* 0x040fe40004f45670 */
[----:B------:R-:W-:-:S11]  /*02a0*/  ISETP.NE.OR P0, PT, R0, 0x3, !P1 ;  /* 0x000000030000780c */ /* 0x000fd60004f05670 */
[----:B------:R-:W-:Y:S05]  /*02b0*/  @P2 BRA `(.L_x_5) ;  /* 0x0000000000202947 */ /* 0x000fea0003800000 */
[----:B------:R-:W3:Y:S02]  /*02c0*/  LDCU.64 UR8, c[0x0][0x348] ;  /* 0x00006900ff0877ac */ /* 0x000ee40008000a00 */
[----:B---3--:R-:W-:Y:S02]  /*02d0*/  UIADD3 UR12, UP1, UPT, UR8, 0x80, URZ ;  /* 0x00000080080c7890 */ /* 0x008fe4000ff3e0ff */
[----:B------:R-:W-:Y:S02]  /*02e0*/  UIADD3 UR8, UP0, UPT, UR8, 0x180, URZ ;  /* 0x0000018008087890 */ /* 0x000fe4000ff1e0ff */
[----:B------:R-:W-:Y:S02]  /*02f0*/  UIADD3.X UR13, UPT, UPT, URZ, UR9, URZ, UP1, !UPT ;  /* 0x00000009ff0d7290 */ /* 0x000fe40008ffe4ff */
[----:B------:R-:W-:-:S07]  /*0300*/  UIADD3.X UR9, UPT, UPT, URZ, UR9, URZ, UP0, !UPT ;  /* 0x00000009ff097290 */ /* 0x000fce00087fe4ff */
[----:B------:R3:W-:Y:S02]  /*0310*/  UTMACCTL.PF [UR12] ;  /* 0x000000000c0079b9 */ /* 0x0007e40008040000 */
[----:B------:R3:W-:Y:S02]  /*0320*/  UTMACCTL.PF [UR8] ;  /* 0x00000000080079b9 */ /* 0x0007e40008040000 */
[----:B---3--:R-:W-:Y:S01]  /*0330*/  NOP ;  /* 0x0000000000007918 */ /* 0x008fe20000000000 */
.L_x_5:
[----:B------:R-:W-:Y:S05]  /*0340*/  BSYNC.RECONVERGENT B0 ;  /* 0x0000000000007941 */ /* 0x000fea0003800200 */
.L_x_4:
[----:B------:R-:W-:Y:S04]  /*0350*/  BSSY.RECONVERGENT B0, `(.L_x_6) ;  /* 0x000000a000007945 */ /* 0x000fe80003800200 */
        /* <DEDUP_REMOVED lines=9> */
.L_x_7:
[----:B------:R-:W-:Y:S05]  /*03f0*/  BSYNC.RECONVERGENT B0 ;  /* 0x0000000000007941 */ /* 0x000fea0003800200 */
.L_x_6:
[----:B------:R-:W3:Y:S01]  /*0400*/  LDCU.64 UR8, c[0x0][0x888] ;  /* 0x00011100ff0877ac */ /* 0x000ee20008000a00 */
[----:B------:R-:W-:Y:S02]  /*0410*/  UISETP.EQ.U32.AND UP1, UPT, UR6, URZ, UPT ;  /* 0x000000ff0600728c */ /* 0x000fe4000bf22070 */
[----:B------:R-:W-:Y:S02]  /*0420*/  UPLOP3.LUT UP5, UPT, UPT, UPT, UPT, 0x80, 0x8 ;  /* 0x000000000008789c */ /* 0x000fe40003faf070 */
[----:B---3--:R-:W-:-:S04]  /*0430*/  UISETP.NE.U32.AND UP0, UPT, UR8, URZ, UPT ;  /* 0x000000ff0800728c */ /* 0x008fc8000bf05070 */
[----:B------:R-:W-:-:S04]  /*0440*/  UISETP.NE.AND.EX UP0, UPT, UR9, URZ, UPT, UP0 ;  /* 0x000000ff0900728c */ /* 0x000fc8000bf05300 */
[----:B------:R-:W-:-:S04]  /*0450*/  UISETP.EQ.OR.EX UP2, UPT, UR7, URZ, !UP0, UP1 ;  /* 0x000000ff0700728c */ /* 0x000fc8000c742710 */
[----:B------:R-:W-:-:S05]  /*0460*/  UP2UR UR50, UPR, URZ, 0x4 ;  /* 0x00000004ff327883 */ /* 0x000fca0008000000 */
[----:B------:R-:W-:Y:S07]  /*0470*/  BRA.U !UP2, `(.L_x_8) ;  /* 0x000000010a207547 */ /* 0x000fee000b800000 */
[----:B-----5:R-:W-:Y:S01]  /*0480*/  R2UR UR8, R82 ;  /* 0x00000000520872ca */ /* 0x020fe200000e0000 */
[----:B------:R-:W-:Y:S02]  /*0490*/  UISETP.NE.U32.AND UP2, UPT, UR6, URZ, UPT ;  /* 0x000000ff0600728c */ /* 0x000fe4000bf45070 */
[----:B------:R-:W-:Y:S02]  /*04a0*/  USEL UR6, URZ, 0xffffffff, UP0 ;  /* 0xffffffffff067887 */ /* 0x000fe40008000000 */
[----:B------:R-:W-:-:S08]  /*04b0*/  UISETP.NE.AND.EX UP2, UPT, UR7, URZ, UPT, UP2 ;  /* 0x000000ff0700728c */ /* 0x000fd0000bf45320 */
[----:B------:R-:W-:-:S04]  /*04c0*/  UISETP.NE.AND UP1, UPT, UR8, URZ, UPT ;  /* 0x000000ff0800728c */ /* 0x000fc8000bf25270 */
[----:B------:R-:W-:-:S04]  /*04d0*/  @!UP2 USEL UR6, URZ, 0xffffffff, UP1 ;  /* 0xffffffffff06a887 */ /* 0x000fc80008800000 */
[----:B------:R-:W-:-:S04]  /*04e0*/  ULOP3.LUT UR6, UR6, 0x1, URZ, 0xc0, !UPT ;  /* 0x0000000106067892 */ /* 0x000fc8000f8ec0ff */
[----:B------:R-:W-:-:S11]  /*04f0*/  UISETP.NE.U32.AND UP5, UPT, UR6, 0x1, UPT ;  /* 0x000000010600788c */ /* 0x000fd6000bfa5070 */
.L_x_8:
[----:B------:R-:W3:Y:S01]  /*0500*/  SHFL.IDX PT, R0, R156, RZ, 0x1f ;  /* 0x00001fff9c007589 */ /* 0x000ee200000e0000 */
[----:B------:R-:W-:-:S04]  /*0510*/  UISETP.NE.AND UP1, UPT, UR10, 0x2, UPT ;  /* 0x000000020a00788c */ /* 0x000fc8000bf25270 */
[----:B------:R-:W-:Y:S02]  /*0520*/  UISETP.EQ.AND UP2, UPT, UR5, URZ, !UP1 ;  /* 0x000000ff0500728c */ /* 0x000fe4000cf42270 */
[----:B------:R-:W-:-:S04]  /*0530*/  USEL UR7, URZ, 0x1, UP1 ;  /* 0x00000001ff077887 */ /* 0x000fc80008800000 */
[----:B------:R-:W-:Y:S02]  /*0540*/  PLOP3.LUT P5, PT, P1, PT, UP2, 0x80, 0x8 ;  /* 0x000000000008781c */ /* 0x000fe40000faf028 */
[----:B---3--:R-:W-:-:S13]  /*0550*/  ISETP.NE.AND P0, PT, R0, RZ, PT ;  /* 0x000000ff0000720c */ /* 0x008fda0003f05270 */
[----:B------:R-:W-:Y:S05]  /*0560*/  @P0 BRA `(.L_x_9) ;  /* 0x0000000000640947 */ /* 0x000fea0003800000 */
[----:B------:R-:W-:Y:S01]  /*0570*/  UMOV UR8, 0x400 ;  /* 0x0000040000087882 */ /* 0x000fe20000000000 */
[----:B------:R-:W-:Y:S01]  /*0580*/  UMOV UR6, 0x1 ;  /* 0x0000000100067882 */ /* 0x000fe20000000000 */
[----:B------:R-:W-:Y:S02]  /*0590*/  ULEA UR8, UR37, UR8, 0x18 ;  /* 0x0000000825087291 */ /* 0x000fe4000f8ec0ff */
[----:B------:R-:W-:-:S04]  /*05a0*/  UIADD3 UR12, UPT, UPT, -UR6, 0x100000, URZ ;  /* 0x00100000060c7890 */ /* 0x000fc8000fffe1ff */
[----:B------:R-:W-:Y:S02]  /*05b0*/  USHF.L.U32 UR13, UR12, 0xb, URZ ;  /* 0x0000000b0c0d7899 */ /* 0x000fe400080006ff */
[----:B------:R-:W-:Y:S01]  /*05c0*/  USHF.L.U32 UR12, UR12, 0x1, URZ ;  /* 0x000000010c0c7899 */ /* 0x000fe200080006ff */
[----:B------:R-:W-:Y:S01]  /*05d0*/  ELECT P0, URZ, PT ;  /* 0x0000000000ff782f */ /* 0x000fe20003800000 */
[----:B------:R-:W3:Y:S10]  /*05e0*/  FENCE.VIEW.ASYNC.S ;  /* 0x00000000000073c6 */ /* 0x000ef40000000000 */
[----:B---3--:R3:W4:Y:S01]  /*05f0*/  SYNCS.EXCH.64 URZ, [UR8], UR12 ;  /* 0x0000000c08ff75b2 */ /* 0x0087220008000100 */
[----:B------:R3:W1:Y:S01]  /*0600*/  SYNCS.EXCH.64 URZ, [UR8+0x40], UR12 ;  /* 0x0000400c08ff75b2 */ /* 0x0006620008000100 */
        /* <DEDUP_REMOVED lines=13> */
[----:B------:R3:W1:Y:S02]  /*06e0*/  SYNCS.EXCH.64 URZ, [UR8+0x78], UR12 ;  /* 0x0000780c08ff75b2 */ /* 0x0006640008000100 */
[----:B---3--:R-:W-:Y:S01]  /*06f0*/  NOP ;  /* 0x0000000000007918 */ /* 0x008fe20000000000 */
.L_x_9:
[----:B------:R-:W3:Y:S01]  /*0700*/  SHFL.IDX PT, R0, R156, RZ, 0x1f ;  /* 0x00001fff9c007589 */ /* 0x000ee200000e0000 */
[----:B------:R-:W-:Y:S01]  /*0710*/  NOP ;  /* 0x0000000000007918 */ /* 0x000fe20000000000 */
[----:B---3--:R-:W-:-:S13]  /*0720*/  ISETP.NE.AND P0, PT, R0, 0x1, PT ;  /* 0x000000010000780c */ /* 0x008fda0003f05270 */
[----:B------:R-:W-:Y:S05]  /*0730*/  @P0 BRA `(.L_x_10) ;  /* 0x0000000000440947 */ /* 0x000fea0003800000 */
[----:B------:R-:W-:Y:S01]  /*0740*/  UMOV UR9, 0x400 ;  /* 0x0000040000097882 */ /* 0x000fe20000000000 */
[----:B------:R-:W-:Y:S01]  /*0750*/  UMOV UR8, 0x20 ;  /* 0x0000002000087882 */ /* 0x000fe20000000000 */
[----:B------:R-:W-:Y:S01]  /*0760*/  UMOV UR6, 0x80 ;  /* 0x0000008000067882 */ /* 0x000fe20000000000 */
[----:B------:R-:W-:Y:S02]  /*0770*/  ULEA UR9, UR37, UR9, 0x18 ;  /* 0x0000000925097291 */ /* 0x000fe4000f8ec0ff */
[----:B------:R-:W-:-:S04]  /*0780*/  UIADD3 UR12, UPT, UPT, -UR8, 0x100000, URZ ;  /* 0x00100000080c7890 */ /* 0x000fc8000fffe1ff */
[----:B------:R-:W-:Y:S02]  /*0790*/  USHF.L.U32 UR13, UR12, 0xb, URZ ;  /* 0x0000000b0c0d7899 */ /* 0x000fe400080006ff */
[----:B------:R-:W-:Y:S02]  /*07a0*/  USHF.L.U32 UR12, UR12, 0x1, URZ ;  /* 0x000000010c0c7899 */ /* 0x000fe400080006ff */
[----:B------:R-:W-:-:S04]  /*07b0*/  UIADD3 UR14, UPT, UPT, -UR6, 0x100000, URZ ;  /* 0x00100000060e7890 */ /* 0x000fc8000fffe1ff */
[----:B------:R-:W-:Y:S02]  /*07c0*/  USHF.L.U32 UR15, UR14, 0xb, URZ ;  /* 0x0000000b0e0f7899 */ /* 0x000fe400080006ff */
[----:B------:R-:W-:Y:S01]  /*07d0*/  USHF.L.U32 UR14, UR14, 0x1, URZ ;  /* 0x000000010e0e7899 */ /* 0x000fe200080006ff */
[----:B------:R-:W-:Y:S01]  /*07e0*/  ELECT P0, URZ, PT ;  /* 0x0000000000ff782f */ /* 0x000fe20003800000 */
[----:B------:R-:W3:Y:S02]  /*07f0*/  FENCE.VIEW.ASYNC.S ;  /* 0x00000000000073c6 */ /* 0x000ee40000000000 */
[----:B---3--:R3:W1:Y:S08]  /*0800*/  SYNCS.EXCH.64 URZ, [UR9+0x80], UR12 ;  /* 0x0000800c09ff75b2 */ /* 0x0086700008000100 */
[----:B------:R3:W1:Y:S01]  /*0810*/  SYNCS.EXCH.64 URZ, [UR9+0x90], UR14 ;  /* 0x0000900e09ff75b2 */ /* 0x0006620008000100 */
[----:B------:R3:W1:Y:S01]  /*0820*/  SYNCS.EXCH.64 URZ, [UR9+0x88], UR12 ;  /* 0x0000880c09ff75b2 */ /* 0x0006620008000100 */
[----:B------:R3:W1:Y:S01]  /*0830*/  SYNCS.EXCH.64 URZ, [UR9+0x98], UR14 ;  /* 0x0000980e09ff75b2 */ /* 0x0006620008000100 */
[----:B------:R-:W-:Y:S01]  /*0840*/  NOP ;  /* 0x0000000000007918 */ /* 0x000fe20000000000 */
.L_x_10:
[----:B------:R-:W2:Y:S01]  /*0850*/  SHFL.IDX PT, R0, R156, RZ, 0x1f ;  /* 0x00001fff9c007589 */ /* 0x000ea200000e0000 */
[----:B------:R-:W-:Y:S01]  /*0860*/  NOP ;  /* 0x0000000000007918 */ /* 0x000fe20000000000 */
[----:B--2---:R-:W-:-:S13]  /*0870*/  ISETP.NE.AND P0, PT, R0, 0x3, PT ;  /* 0x000000030000780c */ /* 0x004fda0003f05270 */
[----:B------:R-:W-:Y:S05]  /*0880*/  @P0 BRA `(.L_x_11) ;  /* 0x00000000002c0947 */ /* 0x000fea0003800000 */
[----:B------:R-:W-:Y:S01]  /*0890*/  UMOV UR8, 0x400 ;  /* 0x0000040000087882 */ /* 0x000fe20000000000 */
[----:B------:R-:W-:Y:S01]  /*08a0*/  UMOV UR6, 0x20 ;  /* 0x0000002000067882 */ /* 0x000fe20000000000 */
[----:B------:R-:W-:Y:S02]  /*08b0*/  ULEA UR8, UR37, UR8, 0x18 ;  /* 0x0000000825087291 */ /* 0x000fe4000f8ec0ff */
[----:B---3--:R-:W-:-:S04]  /*08c0*/  UIADD3 UR12, UPT, UPT, -UR6, 0x100000, URZ ;  /* 0x00100000060c7890 */ /* 0x008fc8000fffe1ff */
[----:B------:R-:W-:Y:S02]  /*08d0*/  USHF.L.U32 UR13, UR12, 0xb, URZ ;  /* 0x0000000b0c0d7899 */ /* 0x000fe400080006ff */
[----:B------:R-:W-:Y:S01]  /*08e0*/  USHF.L.U32 UR12, UR12, 0x1, URZ ;  /* 0x000000010c0c7899 */ /* 0x000fe200080006ff */
[----:B------:R-:W-:Y:S01]  /*08f0*/  ELECT P0, URZ, PT ;  /* 0x0000000000ff782f */ /* 0x000fe20003800000 */
[----:B------:R-:W2:Y:S10]  /*0900*/  FENCE.VIEW.ASYNC.S ;  /* 0x00000000000073c6 */ /* 0x000eb40000000000 */
[----:B--2---:R2:W3:Y:S01]  /*0910*/  SYNCS.EXCH.64 URZ, [UR8+0xa0], UR12 ;  /* 0x0000a00c08ff75b2 */ /* 0x0044e20008000100 */
[----:B------:R2:W1:Y:S01]  /*0920*/  SYNCS.EXCH.64 URZ, [UR8+0xa8], UR12 ;  /* 0x0000a80c08ff75b2 */ /* 0x0004620008000100 */
[----:B------:R-:W-:Y:S01]  /*0930*/  NOP ;  /* 0x0000000000007918 */ /* 0x000fe20000000000 */
.L_x_11:
[----:B------:R-:W4:Y:S01]  /*0940*/  SHFL.IDX PT, R0, R156, RZ, 0x1f ;  /* 0x00001fff9c007589 */ /* 0x000f2200000e0000 */
[----:B------:R-:W-:Y:S01]  /*0950*/  NOP ;  /* 0x0000000000007918 */ /* 0x000fe20000000000 */
[----:B----4-:R-:W-:-:S13]  /*0960*/  ISETP.NE.AND P0, PT, R0, 0x4, PT ;  /* 0x000000040000780c */ /* 0x010fda0003f05270 */
[----:B------:R-:W-:Y:S05]  /*0970*/  @P0 BRA `(.L_x_12) ;  /* 0x0000000000480947 */ /* 0x000fea0003800000 */
[----:B---3--:R-:W-:Y:S01]  /*0980*/  UMOV UR9, 0x1e0 ;  /* 0x000001e000097882 */ /* 0x008fe20000000000 */
[----:B--2---:R-:W-:Y:S01]  /*0990*/  UMOV UR8, 0x400 ;  /* 0x0000040000087882 */ /* 0x004fe20000000000 */
[----:B------:R-:W-:Y:S01]  /*09a0*/  USEL UR9, UR9, 0x1a0, UP5 ;  /* 0x000001a009097887 */ /* 0x000fe2000a800000 */
        /* <DEDUP_REMOVED lines=9> */
[----:B------:R-:W2:Y:S02]  /*0a40*/  FENCE.VIEW.ASYNC.S ;  /* 0x00000000000073c6 */ /* 0x000ea40000000000 */
[----:B--2---:R4:W2:Y:S08]  /*0a50*/  SYNCS.EXCH.64 URZ, [UR8+0xb0], UR12 ;  /* 0x0000b00c08ff75b2 */ /* 0x0048b00008000100 */
[----:B------:R4:W3:Y:S01]  /*0a60*/  SYNCS.EXCH.64 URZ, [UR8+0xc0], UR14 ;  /* 0x0000c00e08ff75b2 */ /* 0x0008e20008000100 */
[----:B------:R4:W1:Y:S01]  /*0a70*/  SYNCS.EXCH.64 URZ, [UR8+0xb8], UR12 ;  /* 0x0000b80c08ff75b2 */ /* 0x0008620008000100 */
[----:B------:R4:W1:Y:S02]  /*0a80*/  SYNCS.EXCH.64 URZ, [UR8+0xc8], UR14 ;  /* 0x0000c80e08ff75b2 */ /* 0x0008640008000100 */
[----:B----4-:R-:W-:Y:S01]  /*0a90*/  NOP ;  /* 0x0000000000007918 */ /* 0x010fe20000000000 */
.L_x_12:
[----:B------:R-:W4:Y:S01]  /*0aa0*/  SHFL.IDX PT, R0, R156, RZ, 0x1f ;  /* 0x00001fff9c007589 */ /* 0x000f2200000e0000 */
[----:B------:R-:W-:Y:S01]  /*0ab0*/  NOP ;  /* 0x0000000000007918 */ /* 0x000fe20000000000 */
[----:B----4-:R-:W-:-:S13]  /*0ac0*/  ISETP.NE.AND P0, PT, R0, 0x5, PT ;  /* 0x000000050000780c */ /* 0x010fda0003f05270 */
[----:B------:R-:W-:Y:S05]  /*0ad0*/  @P0 BRA `(.L_x_13) ;  /* 0x0000000000540947 */ /* 0x000fea0003800000 */
[----:B---3--:R-:W-:Y:S01]  /*0ae0*/  UMOV UR9, 0x400 ;  /* 0x0000040000097882 */ /* 0x008fe20000000000 */
[----:B--2---:R-:W-:Y:S01]  /*0af0*/  UMOV UR8, 0x1 ;  /* 0x0000000100087882 */ /* 0x004fe20000000000 */
        /* <DEDUP_REMOVED lines=13> */
[----:B------:R4:W1:Y:S01]  /*0bd0*/  SYNCS.EXCH.64 URZ, [UR9+0xf8], UR14 ;  /* 0x0000f80e09ff75b2 */ /* 0x0008620008000100 */
[----:B------:R4:W1:Y:S01]  /*0be0*/  SYNCS.EXCH.64 URZ, [UR9+0xe0], UR12 ;  /* 0x0000e00c09ff75b2 */ /* 0x0008620008000100 */
[----:B------:R4:W1:Y:S01]  /*0bf0*/  SYNCS.EXCH.64 URZ, [UR9+0x100], UR14 ;  /* 0x0001000e09ff75b2 */ /* 0x0008620008000100 */
[----:B------:R4:W1:Y:S01]  /*0c00*/  SYNCS.EXCH.64 URZ, [UR9+0xe8], UR12 ;  /* 0x0000e80c09ff75b2 */ /* 0x0008620008000100 */
[----:B------:R4:W1:Y:S02]  /*0c10*/  SYNCS.EXCH.64 URZ, [UR9+0x108], UR14 ;  /* 0x0001080e09ff75b2 */ /* 0x0008640008000100 */
[----:B----4-:R-:W-:Y:S01]  /*0c20*/  NOP ;  /* 0x0000000000007918 */ /* 0x010fe20000000000 */
.L_x_13:
[----:B------:R-:W4:Y:S01]  /*0c30*/  SHFL.IDX PT, R0, R156, RZ, 0x1f ;  /* 0x00001fff9c007589 */ /* 0x000f2200000e0000 */
[----:B------:R-:W-:Y:S01]  /*0c40*/  ISETP.NE.OR P1, PT, RZ, UR10, !P1 ;  /* 0x0000000aff007c0c */ /* 0x000fe2000cf25670 */
[----:B------:R-:W-:Y:S01]  /*0c50*/  NOP ;  /* 0x0000000000007918 */ /* 0x000fe20000000000 */
[----:B----4-:R-:W-:-:S13]  /*0c60*/  ISETP.NE.AND P0, PT, R0, 0x3, PT ;  /* 0x000000030000780c */ /* 0x010fda0003f05270 */
[----:B------:R-:W-:Y:S05]  /*0c70*/  @P0 BRA `(.L_x_14) ;  /* 0x0000000000340947 */ /* 0x000fea0003800000 */
[----:B--2---:R-:W-:Y:S01]  /*0c80*/  UMOV UR8, 0x400 ;  /* 0x0000040000087882 */ /* 0x004fe20000000000 */
[----:B------:R-:W-:Y:S01]  /*0c90*/  UMOV UR6, 0x20 ;  /* 0x0000002000067882 */ /* 0x000fe20000000000 */
[----:B------:R-:W-:Y:S02]  /*0ca0*/  ULEA UR8, UR37, UR8, 0x18 ;  /* 0x0000000825087291 */ /* 0x000fe4000f8ec0ff */
[----:B---3--:R-:W-:-:S04]  /*0cb0*/  UIADD3 UR12, UPT, UPT, -UR6, 0x100000, URZ ;  /* 0x00100000060c7890 */ /* 0x008fc8000fffe1ff */
[----:B------:R-:W-:Y:S02]  /*0cc0*/  USHF.L.U32 UR13, UR12, 0xb, URZ ;  /* 0x0000000b0c0d7899 */ /* 0x000fe400080006ff */
[----:B------:R-:W-:Y:S01]  /*0cd0*/  USHF.L.U32 UR12, UR12, 0x1, URZ ;  /* 0x000000010c0c7899 */ /* 0x000fe200080006ff */
[----:B------:R-:W-:Y:S01]  /*0ce0*/  ELECT P0, URZ, PT ;  /* 0x0000000000ff782f */ /* 0x000fe20003800000 */
[----:B------:R-:W2:Y:S10]  /*0cf0*/  FENCE.VIEW.ASYNC.S ;  /* 0x00000000000073c6 */ /* 0x000eb40000000000 */
[----:B--2---:R4:W2:Y:S01]  /*0d00*/  SYNCS.EXCH.64 URZ, [UR8+0x110], UR12 ;  /* 0x0001100c08ff75b2 */ /* 0x0048a20008000100 */
[----:B------:R4:W3:Y:S01]  /*0d10*/  SYNCS.EXCH.64 URZ, [UR8+0x120], UR12 ;  /* 0x0001200c08ff75b2 */ /* 0x0008e20008000100 */
[----:B------:R4:W1:Y:S01]  /*0d20*/  SYNCS.EXCH.64 URZ, [UR8+0x118], UR12 ;  /* 0x0001180c08ff75b2 */ /* 0x0008620008000100 */
[----:B------:R4:W1:Y:S02]  /*0d30*/  SYNCS.EXCH.64 URZ, [UR8+0x128], UR12 ;  /* 0x0001280c08ff75b2 */ /* 0x0008640008000100 */
[----:B----4-:R-:W-:Y:S01]  /*0d40*/  NOP ;  /* 0x0000000000007918 */ /* 0x010fe20000000000 */
.L_x_14:
[----:B------:R-:W-:Y:S01]  /*0d50*/  VOTEU.ALL UP1, P1 ;  /* 0x0000000000ff7886 */ /* 0x000fe20000820000 */
[----:B--2---:R-:W2:Y:S01]  /*0d60*/  LDCU UR8, c[0x0][0x36c] ;  /* 0x00006d80ff0877ac */ /* 0x004ea20008000800 */
[----:B------:R-:W-:Y:S01]  /*0d70*/  NOP ;  /* 0x0000000000007918 */ /* 0x000fe20000000000 */
[----:B------:R-:W-:Y:S01]  /*0d80*/  LOP3.LUT R10, R169, 0x1f, RZ, 0xc0, !PT ;  /* 0x0000001fa90a7812 */ /* 0x000fe200078ec0ff */
[----:B---3--:R-:W-:Y:S01]  /*0d90*/  UMOV UR12, 0x20 ;  /* 0x00000020000c7882 */ /* 0x008fe20000000000 */
[----:B------:R-:W-:Y:S01]  /*0da0*/  @!UP1 UMOV UR6, 0x400 ;  /* 0x0000040000069882 */ /* 0x000fe20000000000 */
[----:B------:R-:W-:-:S04]  /*0db0*/  @!UP1 UIADD3 UR12, UPT, UPT, -UR12, 0x100000, URZ ;  /* 0x001000000c0c9890 */ /* 0x000fc8000fffe1ff */
[----:B------:R-:W-:Y:S02]  /*0dc0*/  @!UP1 USHF.L.U32 UR13, UR12, 0xb, URZ ;  /* 0x0000000b0c0d9899 */ /* 0x000fe400080006ff */
[----:B------:R-:W-:Y:S02]  /*0dd0*/  @!UP1 USHF.L.U32 UR12, UR12, 0x1, URZ ;  /* 0x000000010c0c9899 */ /* 0x000fe400080006ff */
[----:B------:R-:W-:Y:S01]  /*0de0*/  @!UP1 ULEA UR6, UR37, UR6, 0x18 ;  /* 0x0000000625069291 */ /* 0x000fe2000f8ec0ff */
[----:B------:R-:W-:Y:S01]  /*0df0*/  VOTEU.ALL UP1, P1 ;  /* 0x0000000000ff7886 */ /* 0x000fe20000820000 */
[----:B------:R-:W-:Y:S01]  /*0e00*/  UISETP.NE.AND UP4, UPT, UR10, URZ, UPT ;  /* 0x000000ff0a00728c */ /* 0x000fe2000bf85270 */
[----:B------:R-:W3:Y:S09]  /*0e10*/  FENCE.VIEW.ASYNC.S ;  /* 0x00000000000073c6 */ /* 0x000ef20000000000 */
[----:B---3--:R3:W4:Y:S01]  /*0e20*/  @!UP1 SYNCS.EXCH.64 URZ, [UR6+0x130], UR12 ;  /* 0x0001300c06ff95b2 */ /* 0x0087220008000100 */
[----:B--2---:R-:W-:-:S09]  /*0e30*/  UISETP.EQ.U32.AND UP1, UPT, UR8, 0x1, UPT ;  /* 0x000000010800788c */ /* 0x004fd2000bf22070 */
[----:B------:R-:W-:Y:S05]  /*0e40*/  BRA.U !UP1, `(.L_x_15) ;  /* 0x0000000109087547 */ /* 0x000fea000b800000 */
[----:B-1--4-:R-:W-:Y:S01]  /*0e50*/  UCGABAR_ARV ;  /* 0x00000000000079c7 */ /* 0x012fe20008000000 */
[----:B------:R-:W-:Y:S05]  /*0e60*/  BRA `(.L_x_16) ;  /* 0x0000000000047947 */ /* 0x000fea0003800000 */
.L_x_15:
[----:B-1--4-:R-:W-:Y:S01]  /*0e70*/  NOP ;  /* 0x0000000000007918 */ /* 0x012fe20000000000 */
.L_x_16:
[----:B------:R-:W1:Y:S01]  /*0e80*/  S2R R11, SR_CTAID.X ;  /* 0x00000000000b7919 */ /* 0x000e620000002500 */
[----:B------:R-:W-:-:S05]  /*0e90*/  CS2R.32 R154, SR_CgaSize ;  /* 0x00000000009a7805 */ /* 0x000fca0000008a00 */
[----:B------:R-:W-:-:S05]  /*0ea0*/  IMAD R154, R154, -0xa0, RZ ;  /* 0xffffff609a9a7824 */ /* 0x000fca00078e02ff */
[----:B------:R-:W-:-:S14]  /*0eb0*/  R2UR UR8, R154 ;  /* 0x000000009a0872ca */ /* 0x000fdc00000e0000 */
[----:B------:R-:W2:Y:S01]  /*0ec0*/  LDCU UR8, c[0x0][UR8+0x2b0] ;  /* 0x00005600080877ac */ /* 0x000ea20008000800 */
[----:B------:R-:W-:-:S05]  /*0ed0*/  CS2R.32 R0, SR_CgaSize ;  /* 0x0000000000007805 */ /* 0x000fca0000008a00 */
[----:B------:R-:W-:-:S06]  /*0ee0*/  IMAD R0, R0, -0xa0, RZ ;  /* 0xffffff6000007824 */ /* 0x000fcc00078e02ff */
[----:B------:R-:W4:Y:S01]  /*0ef0*/  LDC R0, c[0x0][R0+0x2a0] ;  /* 0x0000a80000007b82 */ /* 0x000f220000000800 */
[----:B------:R-:W-:Y:S01]  /*0f00*/  PRMT R8, RZ, 0x7610, R8 ;  /* 0x00007610ff087816 */ /* 0x000fe20000000008 */
[----:B------:R-:W2:Y:S01]  /*0f10*/  S2R R20, SR_CTAID.Y ;  /* 0x0000000000147919 */ /* 0x000ea20000002600 */
[----:B------:R-:W-:-:S05]  /*0f20*/  CS2R.32 R154, SR_CgaSize ;  /* 0x00000000009a7805 */ /* 0x000fca0000008a00 */
[----:B------:R-:W-:-:S05]  /*0f30*/  IMAD R154, R154, -0xa0, RZ ;  /* 0xffffff609a9a7824 */ /* 0x000fca00078e02ff */
[----:B---3--:R-:W-:-:S14]  /*0f40*/  R2UR UR6, R154 ;  /* 0x000000009a0672ca */ /* 0x008fdc00000e0000 */
[----:B------:R-:W3:Y:S01]  /*0f50*/  LDCU UR6, c[0x0][UR6+0x2b4] ;  /* 0x00005680060677ac */ /* 0x000ee20008000800 */
[----:B------:R-:W-:Y:S01]  /*0f60*/  UISETP.NE.AND UP2, UPT, UR10, 0x2, UPT ;  /* 0x000000020a00788c */ /* 0x000fe2000bf45270 */
[----:B------:R-:W2:Y:S01]  /*0f70*/  LDC R9, c[0x0][0xb24] ;  /* 0x0002c900ff097b82 */ /* 0x000ea20000000800 */
[----:B------:R-:W-:-:S05]  /*0f80*/  CS2R.32 R152, SR_CgaSize ;  /* 0x0000000000987805 */ /* 0x000fca0000008a00 */
[----:B------:R-:W-:-:S06]  /*0f90*/  IMAD R152, R152, -0xa0, RZ ;  /* 0xffffff6098987824 */ /* 0x000fcc00078e02ff */
[----:B------:R-:W4:Y:S08]  /*0fa0*/  LDC R152, c[0x0][R152+0x2a4] ;  /* 0x0000a90098987b82 */ /* 0x000f300000000800 */
[----:B------:R-:W4:Y:S01]  /*0fb0*/  LDC R72, c[0x0][0xb24] ;  /* 0x0002c900ff487b82 */ /* 0x000f220000000800 */
[----:B-1----:R-:W-:Y:S01]  /*0fc0*/  I2FP.F32.U32 R4, R11 ;  /* 0x0000000b00047245 */ /* 0x002fe20000201000 */
[----:B------:R-:W-:-:S06]  /*0fd0*/  IMAD.MOV.U32 R21, RZ, RZ, R11 ;  /* 0x000000ffff157224 */ /* 0x000fcc00078e000b */
[----:B------:R-:W1:Y:S01]  /*0fe0*/  S2UR UR36, SR_CTAID.Z ;  /* 0x00000000002479c3 */ /* 0x000e620000002700 */
[----:B--2---:R-:W-:Y:S02]  /*0ff0*/  ISETP.GE.AND P0, PT, R9, 0x1, PT ;  /* 0x000000010900780c */ /* 0x004fe40003f06270 */
[----:B------:R-:W-:Y:S01]  /*1000*/  I2FP.F32.U32 R2, R20 ;  /* 0x0000001400027245 */ /* 0x000fe20000201000 */
[----:B------:R-:W-:-:S04]  /*1010*/  FMUL R4, R4, UR8 ;  /* 0x0000000804047c20 */ /* 0x000fc80008400000 */
[----:B---3--:R-:W-:Y:S01]  /*1020*/  FMUL R2, R2, UR6 ;  /* 0x0000000602027c20 */ /* 0x008fe20008400000 */
[----:B------:R-:W2:Y:S01]  /*1030*/  F2I.U32.TRUNC.NTZ R154, R4 ;  /* 0x00000004009a7305 */ /* 0x000ea2000020f000 */
[----:B------:R-:W3:Y:S07]  /*1040*/  LDCU UR6, c[0x0][0xb30] ;  /* 0x00016600ff0677ac */ /* 0x000eee0008000800 */
[----:B------:R-:W1:Y:S01]  /*1050*/  F2I.U32.TRUNC.NTZ R3, R2 ;  /* 0x0000000200037305 */ /* 0x000e62000020f000 */
[----:B--2---:R-:W-:-:S04]  /*1060*/  IMAD.MOV R154, RZ, RZ, -R154 ;  /* 0x000000ffff9a7224 */ /* 0x004fc800078e0a9a */
[----:B----4-:R-:W-:Y:S01]  /*1070*/  IMAD R154, R0, R154, R11 ;  /* 0x0000009a009a7224 */ /* 0x010fe200078e020b */
[----:B------:R-:W-:Y:S01]  /*1080*/  PRMT R0, RZ, 0x7610, R0 ;  /* 0x00007610ff007816 */ /* 0x000fe20000000000 */
[----:B---3--:R-:W-:Y:S01]  /*1090*/  UISETP.NE.AND UP3, UPT, UR6, 0x1, UPT ;  /* 0x000000010600788c */ /* 0x008fe2000bf65270 */
[----:B-1----:R-:W-:-:S05]  /*10a0*/  IADD3 R3, PT, PT, -R3, RZ, RZ ;  /* 0x000000ff03037210 */ /* 0x002fca0007ffe1ff */
[----:B------:R-:W-:Y:S01]  /*10b0*/  IMAD R152, R152, R3, R20 ;  /* 0x0000000398987224 */ /* 0x000fe200078e0214 */
[----:B------:R-:W-:Y:S06]  /*10c0*/  BRA.U UP4, `(.L_x_17) ;  /* 0x0000000104247547 */ /* 0x000fec000b800000 */
[----:B------:R-:W-:Y:S01]  /*10d0*/  ISETP.NE.AND P1, PT, R152, RZ, PT ;  /* 0x000000ff9800720c */ /* 0x000fe20003f25270 */
[----:B------:R-:W-:Y:S01]  /*10e0*/  IMAD.MOV.U32 R0, RZ, RZ, 0x3 ;  /* 0x00000003ff007424 */ /* 0x000fe200078e00ff */
[C---:B------:R-:W-:Y:S02]  /*10f0*/  LOP3.LUT R3, R154.reuse, 0xfffffffe, RZ, 0xc0, !PT ;  /* 0xfffffffe9a037812 */ /* 0x040fe400078ec0ff */
[----:B------:R-:W-:Y:S02]  /*1100*/  ISETP.LT.U32.OR P1, PT, R154, 0x2, !P1 ;  /* 0x000000029a00780c */ /* 0x000fe40004f21470 */
[----:B------:R-:W-:Y:S02]  /*1110*/  SHF.L.U32 R0, R0, R3, RZ ;  /* 0x0000000300007219 */ /* 0x000fe400000006ff */
[----:B------:R-:W-:Y:S02]  /*1120*/  SEL R5, RZ, 0x1, !P1 ;  /* 0x00000001ff057807 */ /* 0x000fe40004800000 */
[----:B------:R-:W-:-:S05]  /*1130*/  SEL R2, RZ, 0x2, !P1 ;  /* 0x00000002ff027807 */ /* 0x000fca0004800000 */
[----:B------:R-:W-:-:S05]  /*1140*/  IMAD.IADD R2, R5, 0x1, R2 ;  /* 0x0000000105027824 */ /* 0x000fca00078e0202 */
[----:B------:R-:W-:Y:S02]  /*1150*/  PRMT R8, R2, 0x7610, R8 ;  /* 0x0000761002087816 */ /* 0x000fe40000000008 */
.L_x_17:
[----:B------:R-:W-:Y:S05]  /*1160*/  @!P0 BRA `(.L_x_18) ;  /* 0x0000000000b88947 */ /* 0x000fea0003800000 */
[----:B------:R-:W1:Y:S01]  /*1170*/  LDC.64 R4, c[0x0][0xb18] ;  /* 0x0002c600ff047b82 */ /* 0x000e620000000a00 */
[----:B------:R-:W-:-:S07]  /*1180*/  ISETP.NE.AND P0, PT, R9, 0x1, PT ;  /* 0x000000010900780c */ /* 0x000fce0003f05270 */
[----:B------:R-:W2:Y:S08]  /*1190*/  LDC R14, c[0x0][0xb0c] ;  /* 0x0002c300ff0e7b82 */ /* 0x000eb00000000800 */
[----:B------:R-:W3:Y:S08]  /*11a0*/  LDC R13, c[0x0][0x370] ;  /* 0x0000dc00ff0d7b82 */ /* 0x000ef00000000800 */
[----:B------:R-:W4:Y:S01]  /*11b0*/  LDC R16, c[0x0][0x374] ;  /* 0x0000dd00ff107b82 */ /* 0x000f220000000800 */
[----:B-1----:R-:W-:-:S07]  /*11c0*/  ISETP.NE.AND P1, PT, R4, 0x1, PT ;  /* 0x000000010400780c */ /* 0x002fce0003f25270 */
[----:B------:R-:W3:Y:S01]  /*11d0*/  LDC.64 R6, c[0x0][0xb10] ;  /* 0x0002c400ff067b82 */ /* 0x000ee20000000a00 */
[----:B--2---:R-:W-:-:S07]  /*11e0*/  ISETP.NE.AND P2, PT, R14, 0x1, PT ;  /* 0x000000010e00780c */ /* 0x004fce0003f45270 */
[----:B------:R-:W1:Y:S08]  /*11f0*/  LDC R12, c[0x0][0xb20] ;  /* 0x0002c800ff0c7b82 */ /* 0x000e700000000800 */
[----:B------:R-:W2:Y:S01]  /*1200*/  LDC.64 R2, c[0x0][0xb28] ;  /* 0x0002ca00ff027b82 */ /* 0x000ea20000000a00 */
[----:B----4-:R-:W-:-:S04]  /*1210*/  IMAD.HI.U32 R15, R16, R5, RZ ;  /* 0x00000005100f7227 */ /* 0x010fc800078e00ff */
[----:B------:R-:W-:-:S04]  /*1220*/  IMAD.HI.U32 R5, R20, R5, RZ ;  /* 0x0000000514057227 */ /* 0x000fc800078e00ff */
[----:B---3--:R-:W-:-:S04]  /*1230*/  IMAD.HI.U32 R18, R13, R6, RZ ;  /* 0x000000060d127227 */ /* 0x008fc800078e00ff */
[C---:B------:R-:W-:Y:S01]  /*1240*/  IMAD.HI.U32 R22, R11.reuse, R6, RZ ;  /* 0x000000060b167227 */ /* 0x040fe200078e00ff */
[-C--:B------:R-:W-:Y:S02]  /*1250*/  @P2 SHF.R.U32.HI R13, RZ, R7.reuse, R18 ;  /* 0x00000007ff0d2219 */ /* 0x080fe40000011612 */
[-C--:B-1----:R-:W-:Y:S02]  /*1260*/  @P1 SHF.R.U32.HI R16, RZ, R12.reuse, R15 ;  /* 0x0000000cff101219 */ /* 0x082fe4000001160f */
[----:B------:R-:W-:Y:S02]  /*1270*/  SHF.R.U32.HI R5, RZ, R12, R5 ;  /* 0x0000000cff057219 */ /* 0x000fe40000011605 */
[----:B------:R-:W-:Y:S02]  /*1280*/  SHF.R.U32.HI R22, RZ, R7, R22 ;  /* 0x00000007ff167219 */ /* 0x000fe40000011616 */
[----:B------:R-:W-:Y:S01]  /*1290*/  SEL R5, R20, R5, !P1 ;  /* 0x0000000514057207 */ /* 0x000fe20004800000 */
[----:B--2---:R-:W-:Y:S01]  /*12a0*/  IMAD.HI.U32 R18, R16, R2, RZ ;  /* 0x0000000210127227 */ /* 0x004fe200078e00ff */
[----:B------:R-:W-:-:S02]  /*12b0*/  SEL R21, R11, R22, !P2 ;  /* 0x000000160b157207 */ /* 0x000fc40005000000 */
[----:B------:R-:W-:Y:S01]  /*12c0*/  IADD3 R7, PT, PT, -R5, RZ, RZ ;  /* 0x000000ff05077210 */ /* 0x000fe20007ffe1ff */
[----:B------:R-:W-:Y:S01]  /*12d0*/  IMAD.HI.U32 R6, R13, R2, RZ ;  /* 0x000000020d067227 */ /* 0x000fe200078e00ff */
[----:B------:R-:W-:-:S03]  /*12e0*/  @P0 SHF.R.U32.HI R16, RZ, R3, R18 ;  /* 0x00000003ff100219 */ /* 0x000fc60000011612 */
[----:B------:R-:W-:Y:S01]  /*12f0*/  IMAD R7, R4, R7, R20 ;  /* 0x0000000704077224 */ /* 0x000fe200078e0214 */
[----:B------:R-:W-:Y:S01]  /*1300*/  @P0 SHF.R.U32.HI R13, RZ, R3, R6 ;  /* 0x00000003ff0d0219 */ /* 0x000fe20000011606 */
[----:B------:R-:W-:-:S04]  /*1310*/  IMAD R16, R16, R9, RZ ;  /* 0x0000000910107224 */ /* 0x000fc800078e02ff */
[----:B------:R-:W-:Y:S01]  /*1320*/  IMAD R6, R13, R9, RZ ;  /* 0x000000090d067224 */ /* 0x000fe200078e02ff */
[----:B------:R-:W-:-:S04]  /*1330*/  ISETP.GE.AND P1, PT, R5, R16, PT ;  /* 0x000000100500720c */ /* 0x000fc80003f26270 */
[----:B------:R-:W-:Y:S01]  /*1340*/  ISETP.GE.OR P1, PT, R21, R6, P1 ;  /* 0x000000061500720c */ /* 0x000fe20000f26670 */
[----:B------:R-:W-:-:S05]  /*1350*/  IMAD.HI.U32 R6, R5, R2, RZ ;  /* 0x0000000205067227 */ /* 0x000fca00078e00ff */
[----:B------:R-:W-:-:S04]  /*1360*/  SHF.R.U32.HI R6, RZ, R3, R6 ;  /* 0x00000003ff067219 */ /* 0x000fc80000011606 */
[----:B------:R-:W-:-:S03]  /*1370*/  SEL R6, R5, R6, !P0 ;  /* 0x0000000605067207 */ /* 0x000fc60004000000 */
[----:B------:R-:W-:Y:S01]  /*1380*/  @!P1 IMAD.HI.U32 R12, R21, R2, RZ ;  /* 0x00000002150c9227 */ /* 0x000fe200078e00ff */
[----:B------:R-:W-:-:S04]  /*1390*/  IADD3 R2, PT, PT, -R6, RZ, RZ ;  /* 0x000000ff06027210 */ /* 0x000fc80007ffe1ff */
[----:B------:R-:W-:Y:S01]  /*13a0*/  @!P1 SHF.R.U32.HI R12, RZ, R3, R12 ;  /* 0x00000003ff0c9219 */ /* 0x000fe2000001160c */
[----:B------:R-:W-:-:S03]  /*13b0*/  IMAD R2, R9, R2, R5 ;  /* 0x0000000209027224 */ /* 0x000fc600078e0205 */
[----:B------:R-:W-:-:S05]  /*13c0*/  @!P1 SEL R3, R21, R12, !P0 ;  /* 0x0000000c15039207 */ /* 0x000fca0004000000 */
[--C-:B------:R-:W-:Y:S02]  /*13d0*/  @!P1 IMAD.IADD R6, R6, 0x1, -R3.reuse ;  /* 0x0000000106069824 */ /* 0x100fe400078e0a03 */
[----:B------:R-:W-:Y:S01]  /*13e0*/  @!P1 IMAD R3, R2, R13, R3 ;  /* 0x0000000d02039224 */ /* 0x000fe200078e0203 */
[----:B------:R-:W-:Y:S01]  /*13f0*/  IADD3 R2, PT, PT, -R21, RZ, RZ ;  /* 0x000000ff15027210 */ /* 0x000fe20007ffe1ff */
[----:B------:R-:W-:Y:S02]  /*1400*/  @!P1 IMAD R5, R6, R9, R21 ;  /* 0x0000000906059224 */ /* 0x000fe400078e0215 */
[----:B------:R-:W-:Y:S02]  /*1410*/  @!P1 IMAD.MOV.U32 R21, RZ, RZ, R3 ;  /* 0x000000ffff159224 */ /* 0x000fe400078e0003 */
[----:B------:R-:W-:Y:S02]  /*1420*/  IMAD R2, R14, R2, R11 ;  /* 0x000000020e027224 */ /* 0x000fe400078e020b */
[----:B------:R-:W-:-:S02]  /*1430*/  IMAD R20, R5, R4, R7 ;  /* 0x0000000405147224 */ /* 0x000fc400078e0207 */
[----:B------:R-:W-:Y:S02]  /*1440*/  IMAD R21, R21, R14, R2 ;  /* 0x0000000e15157224 */ /* 0x000fe400078e0202 */
.L_x_18:
[----:B------:R-:W-:Y:S05]  /*1450*/  BRA.U UP3, `(.L_x_19) ;  /* 0x0000000103407547 */ /* 0x000fea000b800000 */
[----:B------:R-:W1:Y:S08]  /*1460*/  LDC.64 R4, c[0x0][0xb10] ;  /* 0x0002c400ff047b82 */ /* 0x000e700000000a00 */
[----:B------:R-:W2:Y:S08]  /*1470*/  LDC.64 R2, c[0x0][0xb18] ;  /* 0x0002c600ff027b82 */ /* 0x000eb00000000a00 */
[----:B------:R-:W3:Y:S08]  /*1480*/  LDC R6, c[0x0][0xb20] ;  /* 0x0002c800ff067b82 */ /* 0x000ef00000000800 */
[----:B------:R-:W4:Y:S01]  /*1490*/  LDC R12, c[0x0][0xb0c] ;  /* 0x0002c300ff0c7b82 */ /* 0x000f220000000800 */
[----:B-1----:R-:W-:-:S05]  /*14a0*/  IMAD.HI.U32 R4, R21, R4, RZ ;  /* 0x0000000415047227 */ /* 0x002fca00078e00ff */
[----:B------:R-:W-:Y:S01]  /*14b0*/  SHF.R.U32.HI R4, RZ, R5, R4 ;  /* 0x00000005ff047219 */ /* 0x000fe20000011604 */
[----:B--2---:R-:W-:Y:S01]  /*14c0*/  IMAD.HI.U32 R3, R20, R3, RZ ;  /* 0x0000000314037227 */ /* 0x004fe200078e00ff */
[----:B------:R-:W-:-:S04]  /*14d0*/  ISETP.NE.AND P0, PT, R2, 0x1, PT ;  /* 0x000000010200780c */ /* 0x000fc80003f05270 */
[----:B---3--:R-:W-:-:S04]  /*14e0*/  SHF.R.U32.HI R3, RZ, R6, R3 ;  /* 0x00000006ff037219 */ /* 0x008fc80000011603 */
[----:B------:R-:W-:Y:S02]  /*14f0*/  SEL R3, R20, R3, !P0 ;  /* 0x0000000314037207 */ /* 0x000fe40004000000 */
[----:B----4-:R-:W-:-:S04]  /*1500*/  ISETP.NE.AND P1, PT, R12, 0x1, PT ;  /* 0x000000010c00780c */ /* 0x010fc80003f25270 */
[----:B------:R-:W-:-:S05]  /*1510*/  SEL R6, R21, R4, !P1 ;  /* 0x0000000415067207 */ /* 0x000fca0004800000 */
[----:B------:R-:W-:Y:S02]  /*1520*/  IMAD.IADD R4, R3, 0x1, -R6 ;  /* 0x0000000103047824 */ /* 0x000fe400078e0a06 */
[----:B------:R-:W-:Y:S02]  /*1530*/  IMAD.IADD R3, R6, 0x1, -R3 ;  /* 0x0000000106037824 */ /* 0x000fe400078e0a03 */
[----:B------:R-:W-:Y:S02]  /*1540*/  IMAD R21, R4, R12, R21 ;  /* 0x0000000c04157224 */ /* 0x000fe400078e0215 */
[----:B------:R-:W-:Y:S02]  /*1550*/  IMAD R20, R3, R2, R20 ;  /* 0x0000000203147224 */ /* 0x000fe400078e0214 */
.L_x_19:
[----:B------:R-:W-:Y:S05]  /*1560*/  BRA.U !UP1, `(.L_x_20) ;  /* 0x00000001090c7547 */ /* 0x000fea000b800000 */
[----:B------:R-:W-:Y:S01]  /*1570*/  UCGABAR_WAIT ;  /* 0x0000000000007dc7 */ /* 0x000fe20008000000 */
[----:B------:R-:W-:Y:S01]  /*1580*/  CCTL.IVALL ;  /* 0x00000000ff00798f */ /* 0x000fe20002000000 */
[----:B------:R-:W-:Y:S05]  /*1590*/  BRA `(.L_x_21) ;  /* 0x0000000000047947 */ /* 0x000fea0003800000 */
.L_x_20:
[----:B------:R-:W-:Y:S06]  /*15a0*/  BAR.SYNC.DEFER_BLOCKING 0x0 ;  /* 0x0000000000007b1d */ /* 0x000fec0000010000 */
.L_x_21:
[----:B------:R-:W-:Y:S05]  /*15b0*/  BRA.U UP2, `(.L_x_22) ;  /* 0x0000001502487547 */ /* 0x000fea000b800000 */
[----:B------:R-:W1:Y:S01]  /*15c0*/  LDCU UR15, c[0x0][0x38c] ;  /* 0x00007180ff0f77ac */ /* 0x000e620008000800 */
[----:B------:R-:W2:Y:S01]  /*15d0*/  LDC R9, c[0x0][0x370] ;  /* 0x0000dc00ff097b82 */ /* 0x000ea20000000800 */
[C---:B------:R-:W-:Y:S01]  /*15e0*/  IMAD.SHL.U32 R17, R11.reuse, 0x40, RZ ;  /* 0x000000400b117824 */ /* 0x040fe200078e00ff */
[----:B------:R-:W-:Y:S01]  /*15f0*/  PLOP3.LUT P1, PT, PT, PT, UP5, 0x80, 0x8 ;  /* 0x000000000008781c */ /* 0x000fe20003f2f058 */
[----:B------:R-:W-:Y:S01]  /*1600*/  HFMA2 R15, -RZ, RZ, 0, 5.9604644775390625e-08 ;  /* 0x00000001ff0f7431 */ /* 0x000fe200000001ff */
[----:B------:R-:W-:Y:S01]  /*1610*/  UISETP.NE.AND UP1, UPT, UR10, URZ, UPT ;  /* 0x000000ff0a00728c */ /* 0x000fe2000bf25270 */
[----:B------:R-:W-:Y:S01]  /*1620*/  HFMA2 R12, -RZ, RZ, 0, 0 ;  /* 0x00000000ff0c7431 */ /* 0x000fe200000001ff */
[----:B------:R-:W-:Y:S01]  /*1630*/  ISETP.NE.AND P4, PT, R10, RZ, P5 ;  /* 0x000000ff0a00720c */ /* 0x000fe20002f85270 */
[----:B------:R-:W-:Y:S01]  /*1640*/  IMAD.SHL.U32 R16, R11, 0x80, RZ ;  /* 0x000000800b107824 */ /* 0x000fe200078e00ff */
[----:B------:R-:W3:Y:S01]  /*1650*/  LDC R0, c[0x0][0x374] ;  /* 0x0000dd00ff007b82 */ /* 0x000ee20000000800 */
[----:B------:R-:W-:Y:S01]  /*1660*/  PLOP3.LUT P1, PT, P1, PT, PT, 0x8, 0x80 ;  /* 0x000000000080781c */ /* 0x000fe20000f2e170 */
[----:B------:R-:W-:Y:S01]  /*1670*/  IMAD.MOV.U32 R14, RZ, RZ, RZ ;  /* 0x000000ffff0e7224 */ /* 0x000fe200078e00ff */
[----:B------:R-:W-:Y:S01]  /*1680*/  MOV R8, 0x1 ;  /* 0x0000000100087802 */ /* 0x000fe20000000f00 */
[----:B------:R-:W-:Y:S01]  /*1690*/  IMAD.MOV.U32 R10, RZ, RZ, RZ ;  /* 0x000000ffff0a7224 */ /* 0x000fe200078e00ff */
[----:B------:R-:W-:Y:S01]  /*16a0*/  LOP3.LUT R17, R17, 0x40, RZ, 0xc0, !PT ;  /* 0x0000004011117812 */ /* 0x000fe200078ec0ff */
[----:B------:R-:W4:Y:S01]  /*16b0*/  LDCU.64 UR24, c[0x0][0x348] ;  /* 0x00006900ff1877ac */ /* 0x000f220008000a00 */
[----:B-1----:R-:W-:-:S02]  /*16c0*/  UIADD3 UR4, UPT, UPT, UR15, 0x7f, URZ ;  /* 0x0000007f0f047890 */ /* 0x002fc4000fffe0ff */
[----:B------:R-:W-:Y:S02]  /*16d0*/  USEL UR7, UR7, 0x2, UP1 ;  /* 0x0000000207077887 */ /* 0x000fe40008800000 */
[----:B------:R-:W-:Y:S01]  /*16e0*/  USHF.R.S32.HI UR22, URZ, 0x1f, UR4 ;  /* 0x0000001fff167899 */ /* 0x000fe20008011404 */
[----:B------:R-:W-:-:S03]  /*16f0*/  UMOV UR13, URZ ;  /* 0x000000ff000d7c82 */ /* 0x000fc60008000000 */
[----:B------:R-:W-:Y:S02]  /*1700*/  ULEA.HI UR22, UR22, UR4, URZ, 0x7 ;  /* 0x0000000416167291 */ /* 0x000fe4000f8f38ff */
[----:B------:R-:W-:Y:S02]  /*1710*/  UIADD3 UR4, UPT, UPT, UR15, -0x1, URZ ;  /* 0xffffffff0f047890 */ /* 0x000fe4000fffe0ff */
[----:B------:R-:W-:Y:S02]  /*1720*/  USHF.R.S32.HI UR22, URZ, 0x7, UR22 ;  /* 0x00000007ff167899 */ /* 0x000fe40008011416 */
[----:B------:R-:W-:Y:S02]  /*1730*/  UISETP.GE.U32.AND UP2, UPT, UR4, -0xff, UPT ;  /* 0xffffff010400788c */ /* 0x000fe4000bf46070 */
[----:B------:R-:W-:Y:S02]  /*1740*/  UISETP.LT.U32.AND UP0, UPT, UR22, 0x8, UPT ;  /* 0x000000081600788c */ /* 0x000fe4000bf01070 */
[----:B------:R-:W-:-:S02]  /*1750*/  UIADD3 UR15, UPT, UPT, UR15, 0xfe, URZ ;  /* 0x000000fe0f0f7890 */ /* 0x000fc4000fffe0ff */
[----:B------:R-:W-:-:S04]  /*1760*/  USEL UR21, UR22, 0x8, UP0 ;  /* 0x0000000816157887 */ /* 0x000fc80008000000 */
[----:B------:R-:W-:Y:S02]  /*1770*/  UIADD3 UR6, UPT, UPT, UR21, -0x1, URZ ;  /* 0xffffffff15067890 */ /* 0x000fe4000fffe0ff */
[----:B------:R-:W-:Y:S02]  /*1780*/  @UP2 UIADD3 UR6, UPT, UPT, UR21, URZ, URZ ;  /* 0x000000ff15062290 */ /* 0x000fe4000fffe0ff */
[----:B------:R-:W-:Y:S02]  /*1790*/  UIADD3 UR14, UPT, UPT, UR22, -UR21, URZ ;  /* 0x80000015160e7290 */ /* 0x000fe4000fffe0ff */
[----:B------:R-:W-:Y:S02]  /*17a0*/  UIADD3 UR5, UPT, UPT, UR6, 0x1, URZ ;  /* 0x0000000106057890 */ /* 0x000fe4000fffe0ff */
[----:B--2-4-:R-:W-:-:S12]  /*17b0*/  UIADD3 UR6, UPT, UPT, -UR6, URZ, URZ ;  /* 0x000000ff06067290 */ /* 0x014fd8000fffe1ff */
.L_x_42:
[----:B------:R-:W-:Y:S01]  /*17c0*/  UISETP.NE.AND UP0, UPT, UR37, URZ, UPT ;  /* 0x000000ff2500728c */ /* 0x000fe2000bf05270 */
[----:B------:R-:W1:Y:S08]  /*17d0*/  S2UR UR37, SR_CgaCtaId ;  /* 0x00000000002579c3 */ /* 0x000e700000008800 */
[----:B------:R-:W-:Y:S05]  /*17e0*/  BRA.U UP0, `(.L_x_23) ;  /* 0x0000000100347547 */ /* 0x000fea000b800000 */
[----:B------:R-:W2:Y:S01]  /*17f0*/  S2R R2, SR_CgaCtaId ;  /* 0x0000000000027919 */ /* 0x000ea20000008800 */
[----:B------:R-:W-:-:S04]  /*1800*/  MOV R3, 0x400 ;  /* 0x0000040000037802 */ /* 0x000fc80000000f00 */
[----:B--2---:R-:W-:Y:S02]  /*1810*/  LEA R3, R2, R3, 0x18 ;  /* 0x0000000302037211 */ /* 0x004fe400078ec0ff */
[----:B------:R-:W-:-:S03]  /*1820*/  SHF.L.U32 R2, R8, 0x1f, RZ ;  /* 0x0000001f08027819 */ /* 0x000fc600000006ff */
[----:B------:R-:W-:-:S04]  /*1830*/  IMAD R3, R10, 0x8, R3 ;  /* 0x000000080a037824 */ /* 0x000fc800078e0203 */
[----:B------:R-:W2:Y:S02]  /*1840*/  SYNCS.PHASECHK.TRANS64.TRYWAIT P0, [R3+URZ+0x120], R2 ;  /* 0x00012002030075a7 */ /* 0x000ea400080011ff */
[----:B--2---:R-:W-:Y:S05]  /*1850*/  @!P0 BRA `(.L_x_24) ;  /* 0x0000007400488947 */ /* 0x004fea0003800000 */
.L_x_127:
[----:B------:R-:W-:Y:S01]  /*1860*/  VIADD R10, R10, 0x1 ;  /* 0x000000010a0a7836 */ /* 0x000fe20000000000 */
[----:B------:R2:W-:Y:S04]  /*1870*/  SYNCS.ARRIVE.TRANS64.A1T0 RZ, [R3+URZ+0x110], RZ ;  /* 0x000110ff03ff79a7 */ /* 0x0005e800081000ff */
[----:B------:R-:W-:-:S04]  /*1880*/  ISETP.NE.AND P0, PT, R10, 0x2, PT ;  /* 0x000000020a00780c */ /* 0x000fc80003f05270 */
[----:B------:R-:W-:Y:S02]  /*1890*/  SEL R10, R10, RZ, P0 ;  /* 0x000000ff0a0a7207 */ /* 0x000fe40000000000 */
[----:B--2---:R-:W-:-:S04]  /*18a0*/  SEL R3, RZ, 0x1, P0 ;  /* 0x00000001ff037807 */ /* 0x004fc80000000000 */
[----:B------:R-:W-:-:S07]  /*18b0*/  LOP3.LUT R8, R8, R3, RZ, 0x3c, !PT ;  /* 0x0000000308087212 */ /* 0x000fce00078e3cff */
.L_x_23:
[----:B------:R-:W-:Y:S01]  /*18c0*/  UMOV UR4, 0x400 ;  /* 0x0000040000047882 */ /* 0x000fe20000000000 */
[----:B------:R-:W-:Y:S01]  /*18d0*/  LEA.HI R3, R21, R21, RZ, 0x1 ;  /* 0x0000001515037211 */ /* 0x000fe200078f08ff */
[----:B-1----:R-:W-:Y:S01]  /*18e0*/  ULEA UR4, UR37, UR4, 0x18 ;  /* 0x0000000425047291 */ /* 0x002fe2000f8ec0ff */
[----:B------:R-:W-:Y:S01]  /*18f0*/  SHF.L.U32 R2, R15, 0x1f, RZ ;  /* 0x0000001f0f027819 */ /* 0x000fe200000006ff */
[----:B------:R-:W-:Y:S01]  /*1900*/  UISETP.GE.U32.AND UP0, UPT, UR15, 0xff, UPT ;  /* 0x000000ff0f00788c */ /* 0x000fe2000bf06070 */
[----:B------:R-:W-:Y:S01]  /*1910*/  R2UR UR35, R16 ;  /* 0x00000000102372ca */ /* 0x000fe200000e0000 */
[----:B------:R-:W-:Y:S01]  /*1920*/  ULEA UR8, UR13, UR4, 0x3 ;  /* 0x000000040d087291 */ /* 0x000fe2000f8e18ff */
[----:B------:R-:W-:Y:S01]  /*1930*/  IMAD.SHL.U32 R3, R3, 0x80, RZ ;  /* 0x0000008003037824 */ /* 0x000fe200078e00ff */
[----:B------:R-:W-:Y:S01]  /*1940*/  R2UR UR11, R17 ;  /* 0x00000000110b72ca */ /* 0x000fe200000e0000 */
[----:B------:R-:W-:-:S03]  /*1950*/  UMOV UR23, URZ ;  /* 0x000000ff00177c82 */ /* 0x000fc60008000000 */
[----:B------:R-:W-:-:S03]  /*1960*/  LOP3.LUT R3, R3, 0xffffff00, RZ, 0xc0, !PT ;  /* 0xffffff0003037812 */ /* 0x000fc600078ec0ff */
[----:B------:R1:W2:Y:S01]  /*1970*/  SYNCS.PHASECHK.TRANS64.TRYWAIT P0, [UR8+0x40], R2 ;  /* 0x00004002ff0075a7 */ /* 0x0002a20008001108 */
[----:B------:R-:W-:Y:S02]  /*1980*/  R2UR UR9, R3 ;  /* 0x00000000030972ca */ /* 0x000fe400000e0000 */
[----:B------:R-:W-:-:S11]  /*1990*/  R2UR UR8, R20 ;  /* 0x00000000140872ca */ /* 0x000fd600000e0000 */
[----:B------:R-:W-:Y:S02]  /*19a0*/  ULOP3.LUT UR35, UR9, 0x80, UR35, 0xf8, !UPT ;  /* 0x0000008009237892 */ /* 0x000fe4000f8ef823 */
[----:B------:R-:W-:Y:S01]  /*19b0*/  ULEA UR11, UR8, UR11, 0x7 ;  /* 0x0000000b080b7291 */ /* 0x000fe2000f8e38ff */
[----:B------:R-:W-:Y:S11]  /*19c0*/  BRA.U !UP0, `(.L_x_25) ;  /* 0x0000000108c07547 */ /* 0x000ff6000b800000 */
[----:B------:R-:W-:Y:S01]  /*19d0*/  UMOV UR16, UR6 ;  /* 0x0000000600107c82 */ /* 0x000fe20008000000 */
[----:B------:R-:W-:Y:S01]  /*19e0*/  UMOV UR17, UR13 ;  /* 0x0000000d00117c82 */ /* 0x000fe20008000000 */
[----:B------:R-:W-:-:S05]  /*19f0*/  UMOV UR34, URZ ;  /* 0x000000ff00227c82 */ /* 0x000fca0008000000 */
.L_x_31:
[----:B------:R-:W-:Y:S01]  /*1a00*/  ULEA UR33, UR17, UR4, 0x3 ;  /* 0x0000000411217291 */ /* 0x000fe2000f8e18ff */
[----:B------:R-:W-:Y:S01]  /*1a10*/  @P5 MOV R3, 0xc000 ;  /* 0x0000c00000035802 */ /* 0x000fe20000000f00 */
[----:B-12-4-:R-:W-:Y:S10]  /*1a20*/  @P0 BRA `(.L_x_26) ;  /* 0x00000000000c0947 */ /* 0x016ff40003800000 */
[----:B------:R-:W-:-:S04]  /*1a30*/  SHF.L.U32 R5, R15, 0x1f, RZ ;  /* 0x0000001f0f057819 */ /* 0x000fc800000006ff */
[----:B------:R-:W2:Y:S02]  /*1a40*/  SYNCS.PHASECHK.TRANS64.TRYWAIT P0, [UR33+0x40], R5 ;  /* 0x00004005ff0075a7 */ /* 0x000ea40008001121 */
[----:B--2---:R-:W-:Y:S05]  /*1a50*/  @!P0 BRA `(.L_x_27) ;  /* 0x0000007000dc8947 */ /* 0x004fea0003800000 */
.L_x_26:
[----:B------:R2:W-:Y:S01]  /*1a60*/  @P5 SYNCS.ARRIVE.TRANS64 RZ, [UR33], R3 ;  /* 0x00000003ffff59a7 */ /* 0x0005e20008000021 */
[----:B------:R-:W-:Y:S02]  /*1a70*/  ULOP3.LUT UR8, UR7, 0x2, URZ, 0xfc, !UPT ;  /* 0x0000000207087892 */ /* 0x000fe4000f8efcff */
[----:B------:R-:W-:Y:S02]  /*1a80*/  UIADD3 UR16, UPT, UPT, UR16, 0x1, URZ ;  /* 0x0000000110107890 */ /* 0x000fe4000fffe0ff */
[----:B------:R-:W-:Y:S02]  /*1a90*/  UISETP.NE.AND UP0, UPT, UR8, 0x2, UPT ;  /* 0x000000020800788c */ /* 0x000fe4000bf05270 */
[----:B------:R-:W-:-:S07]  /*1aa0*/  UISETP.NE.AND UP2, UPT, UR16, 0x1, UPT ;  /* 0x000000011000788c */ /* 0x000fce000bf45270 */
[----:B------:R-:W-:Y:S05]  /*1ab0*/  BRA.U UP0, `(.L_x_28) ;  /* 0x0000000100047547 */ /* 0x000fea000b800000 */
[----:B------:R-:W-:Y:S05]  /*1ac0*/  BPT.TRAP 0x1 ;  /* 0x000000040000795c */ /* 0x000fea0000300000 */
.L_x_28:
[----:B------:R-:W-:Y:S04]  /*1ad0*/  BSSY.RECONVERGENT B0, `(.L_x_29) ;  /* 0x0000003000007945 */ /* 0x000fe80003800200 */
[----:B------:R-:W-:Y:S05]  /*1ae0*/  @!P4 BRA `(.L_x_30) ;  /* 0x000000000004c947 */ /* 0x000fea0003800000 */
[----:B------:R-:W-:Y:S05]  /*1af0*/  BPT.TRAP 0x1 ;  /* 0x000000040000795c */ /* 0x000fea0000300000 */
.L_x_30:
[----:B------:R-:W-:Y:S05]  /*1b00*/  BSYNC.RECONVERGENT B0 ;  /* 0x0000000000007941 */ /* 0x000fea0003800200 */
.L_x_29:
[----:B------:R-:W-:Y:S02]  /*1b10*/  UIADD3 UR13, UPT, UPT, UR17, 0x1, URZ ;  /* 0x00000001110d7890 */ /* 0x000fe4000fffe0ff */
[----:B------:R-:W-:Y:S02]  /*1b20*/  ULEA UR32, UR17, UR4, 0xe ;  /* 0x0000000411207291 */ /* 0x000fe4000f8e70ff */
[----:B------:R-:W-:Y:S02]  /*1b30*/  UISETP.NE.AND UP0, UPT, UR13, 0x8, UPT ;  /* 0x000000080d00788c */ /* 0x000fe4000bf05270 */
[----:B------:R-:W-:Y:S02]  /*1b40*/  UIADD3 UR28, UP1, UPT, UR24, 0x80, URZ ;  /* 0x00000080181c7890 */ /* 0x000fe4000ff3e0ff */
[----:B------:R-:W-:Y:S02]  /*1b50*/  USEL UR9, URZ, 0x1, UP0 ;  /* 0x00000001ff097887 */ /* 0x000fe40008000000 */
[----:B------:R-:W-:-:S02]  /*1b60*/  USEL UR13, UR13, URZ, UP0 ;  /* 0x000000ff0d0d7287 */ /* 0x000fc40008000000 */
[----:B------:R-:W-:Y:S02]  /*1b70*/  UIADD3 UR26, UP0, UPT, UR24, 0x180, URZ ;  /* 0x00000180181a7890 */ /* 0x000fe4000ff1e0ff */
[----:B------:R-:W-:Y:S01]  /*1b80*/  ULEA UR8, UR13, UR4, 0x3 ;  /* 0x000000040d087291 */ /* 0x000fe2000f8e18ff */
[----:B------:R-:W-:Y:S01]  /*1b90*/  LOP3.LUT R15, R15, UR9, RZ, 0x3c, !PT ;  /* 0x000000090f0f7c12 */ /* 0x000fe2000f8e3cff */
[----:B------:R-:W-:Y:S02]  /*1ba0*/  ULOP3.LUT UR33, UR33, 0xfefffff8, URZ, 0xc0, !UPT ;  /* 0xfefffff821217892 */ /* 0x000fe4000f8ec0ff */
[----:B------:R-:W-:Y:S01]  /*1bb0*/  UIADD3.X UR29, UPT, UPT, URZ, UR25, URZ, UP1, !UPT ;  /* 0x00000019ff1d7290 */ /* 0x000fe20008ffe4ff */
[----:B-1----:R-:W-:Y:S01]  /*1bc0*/  SHF.L.U32 R2, R15, 0x1f, RZ ;  /* 0x0000001f0f027819 */ /* 0x002fe200000006ff */
[----:B------:R-:W-:Y:S02]  /*1bd0*/  UIADD3 UR32, UPT, UPT, UR32, 0x8400, URZ ;  /* 0x0000840020207890 */ /* 0x000fe4000fffe0ff */
[----:B------:R-:W-:Y:S01]  /*1be0*/  UIADD3.X UR27, UPT, UPT, URZ, UR25, URZ, UP0, !UPT ;  /* 0x00000019ff1b7290 */ /* 0x000fe200087fe4ff */
[----:B------:R4:W1:Y:S01]  /*1bf0*/  SYNCS.PHASECHK.TRANS64.TRYWAIT P0, [UR8+0x40], R2 ;  /* 0x00004002ff0075a7 */ /* 0x0008620008001108 */
[----:B------:R-:W-:Y:S01]  /*1c00*/  ULEA UR8, UR17, UR4, 0xd ;  /* 0x0000000411087291 */ /* 0x000fe2000f8e68ff */
[----:B------:R-:W-:Y:S01]  /*1c10*/  UMOV UR18, 0x0 ;  /* 0x0000000000127882 */ /* 0x000fe20000000000 */
[----:B------:R-:W-:-:S02]  /*1c20*/  UMOV UR19, 0x10000000 ;  /* 0x1000000000137882 */ /* 0x000fc40000000000 */
[----:B------:R-:W-:Y:S01]  /*1c30*/  UIADD3 UR8, UPT, UPT, UR8, 0x28400, URZ ;  /* 0x0002840008087890 */ /* 0x000fe2000fffe0ff */
[----:B------:R2:W-:Y:S01]  /*1c40*/  UTMALDG.3D.2CTA [UR32], [UR28], desc[UR18] ;  /* 0x000012201c0075b4 */ /* 0x0005e20008211000 */
[----:B------:R-:W-:Y:S01]  /*1c50*/  UMOV UR10, UR34 ;  /* 0x00000022000a7c82 */ /* 0x000fe20008000000 */
[----:B------:R-:W-:Y:S01]  /*1c60*/  UMOV UR12, UR36 ;  /* 0x00000024000c7c82 */ /* 0x000fe20008000000 */
[----:B------:R-:W-:Y:S01]  /*1c70*/  UMOV UR9, UR33 ;  /* 0x0000002100097c82 */ /* 0x000fe20008000000 */
[----:B------:R-:W-:Y:S01]  /*1c80*/  UMOV UR23, UR5 ;  /* 0x0000000500177c82 */ /* 0x000fe20008000000 */
[----:B------:R-:W-:-:S03]  /*1c90*/  UMOV UR17, UR13 ;  /* 0x0000000d00117c82 */ /* 0x000fc60008000000 */
[----:B------:R4:W-:Y:S01]  /*1ca0*/  UTMALDG.3D.2CTA [UR8], [UR26], desc[UR18] ;  /* 0x000012081a0075b4 */ /* 0x0009e20008211000 */
[----:B--2---:R-:W-:Y:S01]  /*1cb0*/  UIADD3 UR34, UPT, UPT, UR34, 0x80, URZ ;  /* 0x0000008022227890 */ /* 0x004fe2000fffe0ff */
[----:B------:R-:W-:Y:S11]  /*1cc0*/  BRA.U UP2, `(.L_x_31) ;  /* 0xfffffffd024c7547 */ /* 0x000ff6000b83ffff */
.L_x_25:
[----:B----4-:R-:W-:Y:S01]  /*1cd0*/  ULEA UR8, UR13, UR4, 0x3 ;  /* 0x000000040d087291 */ /* 0x010fe2000f8e18ff */
[----:B-1----:R-:W-:Y:S01]  /*1ce0*/  SHF.L.U32 R2, R15, 0x1f, RZ ;  /* 0x0000001f0f027819 */ /* 0x002fe200000006ff */
[----:B------:R-:W-:Y:S01]  /*1cf0*/  @!P1 SYNCS.ARRIVE.TRANS64.A1T0 RZ, [UR4+0xa8], RZ ;  /* 0x0000a8ffffff99a7 */ /* 0x000fe20008100004 */
[----:B------:R-:W-:-:S06]  /*1d00*/  UISETP.GT.AND UP0, UPT, UR22, UR21, UPT ;  /* 0x000000151600728c */ /* 0x000fcc000bf04270 */
[----:B--2---:R1:W2:Y:S03]  /*1d10*/  SYNCS.PHASECHK.TRANS64.TRYWAIT P0, [UR8+0x40], R2 ;  /* 0x00004002ff0075a7 */ /* 0x0042a60008001108 */
[----:B------:R-:W-:Y:S05]  /*1d20*/  BRA.U !UP0, `(.L_x_32) ;  /* 0x0000000108c07547 */ /* 0x000fea000b800000 */
[----:B------:R-:W-:Y:S01]  /*1d30*/  UIADD3 UR26, UPT, UPT, UR14, UR23, URZ ;  /* 0x000000170e1a7290 */ /* 0x000fe2000fffe0ff */
[----:B------:R-:W-:-:S11]  /*1d40*/  UMOV UR27, UR13 ;  /* 0x0000000d001b7c82 */ /* 0x000fd60008000000 */
.L_x_38:
[----:B------:R-:W-:Y:S01]  /*1d50*/  ULEA UR17, UR27, UR4, 0x3 ;  /* 0x000000041b117291 */ /* 0x000fe2000f8e18ff */
[----:B--2---:R-:W-:Y:S01]  /*1d60*/  @P5 MOV R3, 0xc000 ;  /* 0x0000c00000035802 */ /* 0x004fe20000000f00 */
[----:B-12---:R-:W-:Y:S10]  /*1d70*/  @P0 BRA `(.L_x_33) ;  /* 0x00000000000c0947 */ /* 0x006ff40003800000 */
[----:B------:R-:W-:-:S04]  /*1d80*/  SHF.L.U32 R5, R15, 0x1f, RZ ;  /* 0x0000001f0f057819 */ /* 0x000fc800000006ff */
[----:B------:R-:W2:Y:S02]  /*1d90*/  SYNCS.PHASECHK.TRANS64.TRYWAIT P0, [UR17+0x40], R5 ;  /* 0x00004005ff0075a7 */ /* 0x000ea40008001111 */
[----:B--2---:R-:W-:Y:S05]  /*1da0*/  @!P0 BRA `(.L_x_34) ;  /* 0x0000007000208947 */ /* 0x004fea0003800000 */
.L_x_33:
[----:B------:R2:W-:Y:S01]  /*1db0*/  @P5 SYNCS.ARRIVE.TRANS64 RZ, [UR17], R3 ;  /* 0x00000003ffff59a7 */ /* 0x0005e20008000011 */
[----:B------:R-:W-:-:S04]  /*1dc0*/  ULOP3.LUT UR8, UR7, 0x2, URZ, 0xfc, !UPT ;  /* 0x0000000207087892 */ /* 0x000fc8000f8efcff */
[----:B------:R-:W-:-:S09]  /*1dd0*/  UISETP.NE.AND UP0, UPT, UR8, 0x2, UPT ;  /* 0x000000020800788c */ /* 0x000fd2000bf05270 */
[----:B------:R-:W-:Y:S05]  /*1de0*/  BRA.U UP0, `(.L_x_35) ;  /* 0x0000000100047547 */ /* 0x000fea000b800000 */
[----:B------:R-:W-:Y:S05]  /*1df0*/  BPT.TRAP 0x1 ;  /* 0x000000040000795c */ /* 0x000fea0000300000 */
.L_x_35:
[----:B------:R-:W-:Y:S04]  /*1e00*/  BSSY.RECONVERGENT B0, `(.L_x_36) ;  /* 0x0000003000007945 */ /* 0x000fe80003800200 */
[----:B------:R-:W-:Y:S05]  /*1e10*/  @!P4 BRA `(.L_x_37) ;  /* 0x000000000004c947 */ /* 0x000fea0003800000 */
[----:B------:R-:W-:Y:S05]  /*1e20*/  BPT.TRAP 0x1 ;  /* 0x000000040000795c */ /* 0x000fea0000300000 */
.L_x_37:
[----:B------:R-:W-:Y:S05]  /*1e30*/  BSYNC.RECONVERGENT B0 ;  /* 0x0000000000007941 */ /* 0x000fea0003800200 */
.L_x_36:
        /* <DEDUP_REMOVED lines=9> */
[----:B------:R-:W-:Y:S02]  /*1ed0*/  USHF.L.U32 UR18, UR23, 0x7, URZ ;  /* 0x0000000717127899 */ /* 0x000fe400080006ff */
[----:B------:R-:W-:Y:S01]  /*1ee0*/  ULOP3.LUT UR17, UR17, 0xfefffff8, URZ, 0xc0, !UPT ;  /* 0xfefffff811117892 */ /* 0x000fe2000f8ec0ff */
[----:B-1----:R-:W-:Y:S01]  /*1ef0*/  SHF.L.U32 R2, R15, 0x1f, RZ ;  /* 0x0000001f0f027819 */ /* 0x002fe200000006ff */
[----:B------:R-:W-:Y:S02]  /*1f00*/  UIADD3 UR16, UPT, UPT, UR16, 0x8400, URZ ;  /* 0x0000840010107890 */ /* 0x000fe4000fffe0ff */
[----:B------:R-:W-:Y:S01]  /*1f10*/  UIADD3.X UR33, UPT, UPT, URZ, UR25, URZ, UP1, !UPT ;  /* 0x00000019ff217290 */ /* 0x000fe20008ffe4ff */
[----:B------:R4:W1:Y:S01]  /*1f20*/  SYNCS.PHASECHK.TRANS64.TRYWAIT P0, [UR8+0x40], R2 ;  /* 0x00004002ff0075a7 */ /* 0x0008620008001108 */
[----:B------:R-:W-:-:S02]  /*1f30*/  ULEA UR8, UR27, UR4, 0xd ;  /* 0x000000041b087291 */ /* 0x000fc4000f8e68ff */
[----:B------:R-:W-:Y:S02]  /*1f40*/  UIADD3.X UR31, UPT, UPT, URZ, UR25, URZ, UP0, !UPT ;  /* 0x00000019ff1f7290 */ /* 0x000fe400087fe4ff */
[----:B------:R-:W-:Y:S01]  /*1f50*/  UIADD3 UR8, UPT, UPT, UR8, 0x28400, URZ ;  /* 0x0002840008087890 */ /* 0x000fe2000fffe0ff */
[----:B------:R-:W-:Y:S01]  /*1f60*/  UMOV UR28, 0x0 ;  /* 0x00000000001c7882 */ /* 0x000fe20000000000 */
[----:B------:R-:W-:Y:S01]  /*1f70*/  UMOV UR29, 0x10000000 ;  /* 0x10000000001d7882 */ /* 0x000fe20000000000 */
[----:B------:R-:W-:Y:S01]  /*1f80*/  UMOV UR19, UR35 ;  /* 0x0000002300137c82 */ /* 0x000fe20008000000 */
[----:B------:R-:W-:Y:S01]  /*1f90*/  UMOV UR20, UR36 ;  /* 0x0000002400147c82 */ /* 0x000fe20008000000 */
[----:B------:R-:W-:Y:S01]  /*1fa0*/  UMOV UR12, UR36 ;  /* 0x00000024000c7c82 */ /* 0x000fe20008000000 */
[----:B------:R-:W-:Y:S01]  /*1fb0*/  UMOV UR9, UR17 ;  /* 0x0000001100097c82 */ /* 0x000fe20008000000 */
[----:B------:R-:W-:Y:S01]  /*1fc0*/  UMOV UR10, UR18 ;  /* 0x00000012000a7c82 */ /* 0x000fe20008000000 */
[----:B------:R4:W-:Y:S01]  /*1fd0*/  UTMALDG.3D.2CTA [UR16], [UR32], desc[UR28] ;  /* 0x00001c10200075b4 */ /* 0x0009e20008211000 */
[----:B------:R-:W-:Y:S01]  /*1fe0*/  UIADD3 UR23, UPT, UPT, UR23, 0x1, URZ ;  /* 0x0000000117177890 */ /* 0x000fe2000fffe0ff */
[----:B------:R-:W-:-:S03]  /*1ff0*/  UMOV UR27, UR13 ;  /* 0x0000000d001b7c82 */ /* 0x000fc60008000000 */
[----:B------:R-:W-:Y:S01]  /*2000*/  UISETP.NE.AND UP0, UPT, UR23, UR26, UPT ;  /* 0x0000001a1700728c */ /* 0x000fe2000bf05270 */
[----:B------:R4:W-:Y:S08]  /*2010*/  UTMALDG.3D.2CTA [UR8], [UR30], desc[UR28] ;  /* 0x00001c081e0075b4 */ /* 0x0009f00008211000 */
[----:B----4-:R-:W-:Y:S05]  /*2020*/  BRA.U UP0, `(.L_x_38) ;  /* 0xfffffffd00487547 */ /* 0x010fea000b83ffff */
.L_x_32:
[----:B-1----:R-:W-:Y:S01]  /*2030*/  LEA R2, R14, UR4, 0x3 ;  /* 0x000000040e027c11 */ /* 0x002fe2000f8e18ff */
[----:B------:R-:W-:Y:S01]  /*2040*/  NOP ;  /* 0x0000000000007918 */ /* 0x000fe20000000000 */
[----:B--2---:R-:W-:Y:S02]  /*2050*/  SHF.L.U32 R3, R12, 0x1f, RZ ;  /* 0x0000001f0c037819 */ /* 0x004fe400000006ff */
[----:B------:R-:W-:Y:S02]  /*2060*/  LEA R4, R14, UR4, 0x4 ;  /* 0x000000040e047c11 */ /* 0x000fe4000f8e20ff */
[----:B------:R-:W1:Y:S02]  /*2070*/  SYNCS.PHASECHK.TRANS64.TRYWAIT P0, [R2+URZ+0xb0], R3 ;  /* 0x0000b003020075a7 */ /* 0x000e6400080011ff */
[----:B-1----:R-:W-:Y:S05]  /*2080*/  @!P0 BRA `(.L_x_39) ;  /* 0x0000006c00808947 */ /* 0x002fea0003800000 */
.L_x_130:
[----:B------:R-:W2:Y:S01]  /*2090*/  LDS.128 R4, [R4+0x140] ;  /* 0x0001400004047984 */ /* 0x000ea20000000c00 */
[----:B------:R-:W-:Y:S01]  /*20a0*/  ISETP.GE.AND P0, PT, R72, 0x1, PT ;  /* 0x000000014800780c */ /* 0x000fe20003f06270 */
[----:B-1----:R-:W-:Y:S01]  /*20b0*/  VIADD R2, R2, 0xc0 ;  /* 0x000000c002027836 */ /* 0x002fe20000000000 */
[----:B------:R-:W-:Y:S01]  /*20c0*/  @!PT LDS RZ, [RZ] ;  /* 0x00000000fffff984 */ /* 0x000fe20000000800 */
[----:B------:R-:W-:Y:S01]  /*20d0*/  @!PT LDS RZ, [RZ] ;  /* 0x00000000fffff984 */ /* 0x000fe20000000800 */
[----:B------:R-:W-:Y:S01]  /*20e0*/  @!PT LDS RZ, [RZ] ;  /* 0x00000000fffff984 */ /* 0x000fe20000000800 */
[----:B------:R-:W-:Y:S01]  /*20f0*/  @!PT LDS RZ, [RZ] ;  /* 0x00000000fffff984 */ /* 0x000fe20000000800 */
[----:B------:R1:W-:Y:S06]  /*2100*/  MEMBAR.ALL.CTA ;  /* 0x0000000000007992 */ /* 0x0003ec0000008000 */
[----:B-1----:R-:W1:Y:S01]  /*2110*/  FENCE.VIEW.ASYNC.S ;  /* 0x00000000000073c6 */ /* 0x002e620000000000 */
[----:B------:R-:W-:-:S04]  /*2120*/  PRMT R2, RZ, 0x654, R2 ;  /* 0x00000654ff027816 */ /* 0x000fc80000000002 */
[----:B-1----:R1:W-:Y:S01]  /*2130*/  SYNCS.ARRIVE.TRANS64.RED.A1T0 RZ, [R2+URZ], RZ ;  /* 0x000000ff02ff79a7 */ /* 0x0023e200081004ff */
[----:B--2---:R-:W-:-:S13]  /*2140*/  LOP3.LUT P2, RZ, R6, 0x1, RZ, 0xc0, !PT ;  /* 0x0000000106ff7812 */ /* 0x004fda000784c0ff */
[----:B------:R-:W-:Y:S01]  /*2150*/  @P2 SHF.R.U32.HI R3, RZ, 0x10, R5 ;  /* 0x00000010ff032819 */ /* 0x000fe20000011605 */
[----:B------:R-:W-:Y:S01]  /*2160*/  VOTEU.ANY UP0, P2 ;  /* 0x0000000000ff7886 */ /* 0x000fe20001000100 */
[----:B------:R-:W-:Y:S02]  /*2170*/  @P2 MOV R13, R4 ;  /* 0x00000004000d2202 */ /* 0x000fe40000000f00 */
[----:B------:R-:W-:Y:S02]  /*2180*/  @P2 R2UR.BROADCAST UR8, R3 ;  /* 0x00000000030822ca */ /* 0x000fe400008e0000 */
[----:B------:R-:W-:-:S11]  /*2190*/  @P2 LOP3.LUT R11, R5, 0xffff, RZ, 0xc0, !PT ;  /* 0x0000ffff050b2812 */ /* 0x000fd600078ec0ff */
[----:B------:R-:W-:Y:S01]  /*21a0*/  @UP0 UMOV UR36, UR8 ;  /* 0x0000000800240c82 */ /* 0x000fe20008000000 */
[----:B-1----:R-:W-:Y:S05]  /*21b0*/  @!P0 BRA `(.L_x_40) ;  /* 0x0000000000b88947 */ /* 0x002fea0003800000 */
[----:B------:R-:W3:Y:S01]  /*21c0*/  LDC.64 R4, c[0x0][0xb18] ;  /* 0x0002c600ff047b82 */ /* 0x000ee20000000a00 */
[----:B------:R-:W-:-:S07]  /*21d0*/  ISETP.NE.AND P3, PT, R72, 0x1, PT ;  /* 0x000000014800780c */ /* 0x000fce0003f65270 */
[----:B------:R-:W1:Y:S08]  /*21e0*/  LDC.64 R6, c[0x0][0xb10] ;  /* 0x0002c400ff067b82 */ /* 0x000e700000000a00 */
[----:B------:R-:W2:Y:S08]  /*21f0*/  LDC R18, c[0x0][0xb20] ;  /* 0x0002c800ff127b82 */ /* 0x000eb00000000800 */
[----:B------:R-:W4:Y:S01]  /*2200*/  LDC R20, c[0x0][0xb0c] ;  /* 0x0002c300ff147b82 */ /* 0x000f220000000800 */
[----:B---3--:R-:W-:Y:S01]  /*2210*/  IMAD.HI.U32 R19, R0, R5, RZ ;  /* 0x0000000500137227 */ /* 0x008fe200078e00ff */
[----:B------:R-:W-:-:S03]  /*2220*/  ISETP.NE.AND P0, PT, R4, 0x1, PT ;  /* 0x000000010400780c */ /* 0x000fc60003f05270 */
[----:B------:R-:W-:-:S03]  /*2230*/  IMAD.HI.U32 R5, R11, R5, RZ ;  /* 0x000000050b057227 */ /* 0x000fc600078e00ff */
[----:B------:R-:W3:Y:S01]  /*2240*/  LDC.64 R2, c[0x0][0xb28] ;  /* 0x0002ca00ff027b82 */ /* 0x000ee20000000a00 */
[----:B-1----:R-:W-:-:S04]  /*2250*/  IMAD.HI.U32 R22, R9, R6, RZ ;  /* 0x0000000609167227 */ /* 0x002fc800078e00ff */
[----:B------:R-:W-:Y:S01]  /*2260*/  IMAD.HI.U32 R24, R13, R6, RZ ;  /* 0x000000060d187227 */ /* 0x000fe200078e00ff */
[----:B------:R-:W-:Y:S02]  /*2270*/  SHF.R.U32.HI R22, RZ, R7, R22 ;  /* 0x00000007ff167219 */ /* 0x000fe40000011616 */
[-C--:B--2---:R-:W-:Y:S02]  /*2280*/  SHF.R.U32.HI R19, RZ, R18.reuse, R19 ;  /* 0x00000012ff137219 */ /* 0x084fe40000011613 */
[----:B------:R-:W-:Y:S02]  /*2290*/  SHF.R.U32.HI R18, RZ, R18, R5 ;  /* 0x00000012ff127219 */ /* 0x000fe40000011605 */
[----:B------:R-:W-:Y:S02]  /*22a0*/  SEL R19, R0, R19, !P0 ;  /* 0x0000001300137207 */ /* 0x000fe40004000000 */
[----:B------:R-:W-:Y:S02]  /*22b0*/  SHF.R.U32.HI R24, RZ, R7, R24 ;  /* 0x00000007ff187219 */ /* 0x000fe40000011618 */
[----:B----4-:R-:W-:-:S02]  /*22c0*/  ISETP.NE.AND P1, PT, R20, 0x1, PT ;  /* 0x000000011400780c */ /* 0x010fc40003f25270 */
[----:B------:R-:W-:Y:S02]  /*22d0*/  SEL R5, R11, R18, !P0 ;  /* 0x000000120b057207 */ /* 0x000fe40004000000 */
[----:B------:R-:W-:Y:S02]  /*22e0*/  SEL R21, R9, R22, !P1 ;  /* 0x0000001609157207 */ /* 0x000fe40004800000 */
[----:B------:R-:W-:Y:S01]  /*22f0*/  SEL R7, R13, R24, !P1 ;  /* 0x000000180d077207 */ /* 0x000fe20004800000 */
[----:B---3--:R-:W-:-:S04]  /*2300*/  IMAD.HI.U32 R22, R19, R2, RZ ;  /* 0x0000000213167227 */ /* 0x008fc800078e00ff */
[----:B------:R-:W-:Y:S01]  /*2310*/  IMAD.HI.U32 R6, R21, R2, RZ ;  /* 0x0000000215067227 */ /* 0x000fe200078e00ff */
[----:B------:R-:W-:-:S04]  /*2320*/  @P3 SHF.R.U32.HI R19, RZ, R3, R22 ;  /* 0x00000003ff133219 */ /* 0x000fc80000011616 */
        /* <DEDUP_REMOVED lines=8> */
[----:B------:R-:W-:-:S04]  /*23b0*/  @!P0 IMAD.HI.U32 R18, R7, R2, RZ ;  /* 0x0000000207128227 */ /* 0x000fc800078e00ff */
[----:B------:R-:W-:Y:S01]  /*23c0*/  IMAD.MOV R2, RZ, RZ, -R6 ;  /* 0x000000ffff027224 */ /* 0x000fe200078e0a06 */
[----:B------:R-:W-:-:S03]  /*23d0*/  @!P0 SHF.R.U32.HI R18, RZ, R3, R18 ;  /* 0x00000003ff128219 */ /* 0x000fc60000011612 */
[----:B------:R-:W-:Y:S01]  /*23e0*/  IMAD R2, R72, R2, R5 ;  /* 0x0000000248027224 */ /* 0x000fe200078e0205 */
[----:B------:R-:W-:Y:S02]  /*23f0*/  @!P0 SEL R3, R7, R18, !P3 ;  /* 0x0000001207038207 */ /* 0x000fe40005800000 */
[----:B------:R-:W-:-:S03]  /*2400*/  IADD3 R18, PT, PT, -R5, RZ, RZ ;  /* 0x000000ff05127210 */ /* 0x000fc60007ffe1ff */
[--C-:B------:R-:W-:Y:S02]  /*2410*/  @!P0 IMAD.IADD R6, R6, 0x1, -R3.reuse ;  /* 0x0000000106068824 */ /* 0x100fe400078e0a03 */
[----:B------:R-:W-:Y:S01]  /*2420*/  @!P0 IMAD R3, R2, R21, R3 ;  /* 0x0000001502038224 */ /* 0x000fe200078e0203 */
[----:B------:R-:W-:Y:S01]  /*2430*/  IADD3 R2, PT, PT, -R7, RZ, RZ ;  /* 0x000000ff07027210 */ /* 0x000fe20007ffe1ff */
[----:B------:R-:W-:Y:S02]  /*2440*/  @!P0 IMAD R5, R72, R6, R7 ;  /* 0x0000000648058224 */ /* 0x000fe400078e0207 */
[----:B------:R-:W-:Y:S02]  /*2450*/  IMAD R11, R4, R18, R11 ;  /* 0x00000012040b7224 */ /* 0x000fe400078e020b */
[----:B------:R-:W-:Y:S02]  /*2460*/  @!P0 IMAD.MOV.U32 R7, RZ, RZ, R3 ;  /* 0x000000ffff078224 */ /* 0x000fe400078e0003 */
[----:B------:R-:W-:-:S02]  /*2470*/  IMAD R2, R20, R2, R13 ;  /* 0x0000000214027224 */ /* 0x000fc400078e020d */
[----:B------:R-:W-:Y:S02]  /*2480*/  IMAD R11, R5, R4, R11 ;  /* 0x00000004050b7224 */ /* 0x000fe400078e020b */
[----:B------:R-:W-:Y:S02]  /*2490*/  IMAD R13, R7, R20, R2 ;  /* 0x00000014070d7224 */ /* 0x000fe400078e0202 */
.L_x_40:
[----:B------:R-:W1:Y:S02]  /*24a0*/  LDCU UR8, c[0x0][0xb30] ;  /* 0x00016600ff0877ac */ /* 0x000e640008000800 */
[----:B-1----:R-:W-:-:S09]  /*24b0*/  UISETP.NE.AND UP0, UPT, UR8, 0x1, UPT ;  /* 0x000000010800788c */ /* 0x002fd2000bf05270 */
[----:B------:R-:W-:Y:S05]  /*24c0*/  BRA.U UP0, `(.L_x_41) ;  /* 0x0000000100407547 */ /* 0x000fea000b800000 */
[----:B------:R-:W1:Y:S08]  /*24d0*/  LDC.64 R4, c[0x0][0xb10] ;  /* 0x0002c400ff047b82 */ /* 0x000e700000000a00 */
[----:B------:R-:W2:Y:S08]  /*24e0*/  LDC.64 R2, c[0x0][0xb18] ;  /* 0x0002c600ff027b82 */ /* 0x000eb00000000a00 */
[----:B------:R-:W4:Y:S08]  /*24f0*/  LDC R6, c[0x0][0xb20] ;  /* 0x0002c800ff067b82 */ /* 0x000f300000000800 */
[----:B------:R-:W3:Y:S01]  /*2500*/  LDC R18, c[0x0][0xb0c] ;  /* 0x0002c300ff127b82 */ /* 0x000ee20000000800 */
[----:B-1----:R-:W-:-:S05]  /*2510*/  IMAD.HI.U32 R4, R13, R4, RZ ;  /* 0x000000040d047227 */ /* 0x002fca00078e00ff */
[----:B------:R-:W-:Y:S01]  /*2520*/  SHF.R.U32.HI R4, RZ, R5, R4 ;  /* 0x00000005ff047219 */ /* 0x000fe20000011604 */
[----:B--2---:R-:W-:Y:S01]  /*2530*/  IMAD.HI.U32 R3, R11, R3, RZ ;  /* 0x000000030b037227 */ /* 0x004fe200078e00ff */
[----:B------:R-:W-:-:S04]  /*2540*/  ISETP.NE.AND P0, PT, R2, 0x1, PT ;  /* 0x000000010200780c */ /* 0x000fc80003f05270 */
[----:B----4-:R-:W-:-:S04]  /*2550*/  SHF.R.U32.HI R6, RZ, R6, R3 ;  /* 0x00000006ff067219 */ /* 0x010fc80000011603 */
[----:B------:R-:W-:Y:S02]  /*2560*/  SEL R3, R11, R6, !P0 ;  /* 0x000000060b037207 */ /* 0x000fe40004000000 */
[----:B---3--:R-:W-:-:S04]  /*2570*/  ISETP.NE.AND P1, PT, R18, 0x1, PT ;  /* 0x000000011200780c */ /* 0x008fc80003f25270 */
[----:B------:R-:W-:-:S05]  /*2580*/  SEL R4, R13, R4, !P1 ;  /* 0x000000040d047207 */ /* 0x000fca0004800000 */
[----:B------:R-:W-:Y:S02]  /*2590*/  IMAD.IADD R5, R3, 0x1, -R4 ;  /* 0x0000000103057824 */ /* 0x000fe400078e0a04 */
[----:B------:R-:W-:Y:S02]  /*25a0*/  IMAD.IADD R3, R4, 0x1, -R3 ;  /* 0x0000000104037824 */ /* 0x000fe400078e0a03 */
[----:B------:R-:W-:Y:S02]  /*25b0*/  IMAD R13, R5, R18, R13 ;  /* 0x00000012050d7224 */ /* 0x000fe400078e020d */
[----:B------:R-:W-:-:S07]  /*25c0*/  IMAD R11, R3, R2, R11 ;  /* 0x00000002030b7224 */ /* 0x000fce00078e020b */
.L_x_41:
[----:B------:R-:W-:Y:S01]  /*25d0*/  VIADD R14, R14, 0x1 ;  /* 0x000000010e0e7836 */ /* 0x000fe20000000000 */
[----:B------:R-:W-:Y:S01]  /*25e0*/  PLOP3.LUT P1, PT, PT, PT, PT, 0x80, 0x8 ;  /* 0x000000000008781c */ /* 0x000fe20003f2f070 */
[----:B------:R-:W-:Y:S02]  /*25f0*/  IMAD.IADD R21, R13, 0x1, R154 ;  /* 0x000000010d157824 */ /* 0x000fe400078e029a */
[----:B------:R-:W-:Y:S01]  /*2600*/  IMAD.IADD R20, R11, 0x1, R152 ;  /* 0x000000010b147824 */ /* 0x000fe200078e0298 */
[----:B------:R-:W-:-:S04]  /*2610*/  ISETP.NE.AND P0, PT, R14, 0x2, PT ;  /* 0x000000020e00780c */ /* 0x000fc80003f05270 */
[----:B------:R-:W-:Y:S02]  /*2620*/  SEL R3, RZ, 0x1, P0 ;  /* 0x00000001ff037807 */ /* 0x000fe40000000000 */
[----:B------:R-:W-:Y:S02]  /*2630*/  SEL R14, R14, RZ, P0 ;  /* 0x000000ff0e0e7207 */ /* 0x000fe40000000000 */
[----:B------:R-:W-:Y:S01]  /*2640*/  LOP3.LUT R12, R12, R3, RZ, 0x3c, !PT ;  /* 0x000000030c0c7212 */ /* 0x000fe200078e3cff */
[----:B------:R-:W-:Y:S06]  /*2650*/  @P2 BRA `(.L_x_42) ;  /* 0xfffffff000582947 */ /* 0x000fec000383ffff */
[----:B------:R-:W-:Y:S01]  /*2660*/  UIADD3 UR4, UPT, UPT, UR4, 0x40, URZ ;  /* 0x0000004004047890 */ /* 0x000fe2000fffe0ff */
[----:B------:R-:W-:-:S03]  /*2670*/  SHF.L.U32 R3, R15, 0x1f, RZ ;  /* 0x0000001f0f037819 */ /* 0x000fc600000006ff */
[----:B------:R-:W-:-:S09]  /*2680*/  ULEA UR5, UR13, UR4, 0x3 ;  /* 0x000000040d057291 */ /* 0x000fd2000f8e18ff */
[----:B------:R-:W1:Y:S02]  /*2690*/  SYNCS.PHASECHK.TRANS64.TRYWAIT P0, [UR5], R3 ;  /* 0x00000003ff0075a7 */ /* 0x000e640008001105 */
[----:B-1----:R-:W-:Y:S05]  /*26a0*/  @!P0 BRA `(.L_x_43) ;  /* 0x00000068000c8947 */ /* 0x002fea0003800000 */
.L_x_132:
[----:B------:R-:W-:-:S04]  /*26b0*/  UIADD3 UR6, UPT, UPT, UR13, 0x1, URZ ;  /* 0x000000010d067890 */ /* 0x000fc8000fffe0ff */
[----:B------:R-:W-:-:S04]  /*26c0*/  UISETP.NE.AND UP0, UPT, UR6, 0x8, UPT ;  /* 0x000000080600788c */ /* 0x000fc8000bf05270 */
[----:B------:R-:W-:Y:S02]  /*26d0*/  USEL UR7, URZ, 0x1, UP0 ;  /* 0x00000001ff077887 */ /* 0x000fe40008000000 */
[----:B------:R-:W-:-:S04]  /*26e0*/  USEL UR6, UR6, URZ, UP0 ;  /* 0x000000ff06067287 */ /* 0x000fc80008000000 */
[----:B------:R-:W-:Y:S01]  /*26f0*/  ULEA UR5, UR6, UR4, 0x3 ;  /* 0x0000000406057291 */ /* 0x000fe2000f8e18ff */
[----:B------:R-:W-:-:S04]  /*2700*/  LOP3.LUT R2, R15, UR7, RZ, 0x3c, !PT ;  /* 0x000000070f027c12 */ /* 0x000fc8000f8e3cff */
[----:B-1----:R-:W-:-:S04]  /*2710*/  SHF.L.U32 R3, R2, 0x1f, RZ ;  /* 0x0000001f02037819 */ /* 0x002fc800000006ff */
[----:B------:R-:W1:Y:S02]  /*2720*/  SYNCS.PHASECHK.TRANS64.TRYWAIT P0, [UR5], R3 ;  /* 0x00000003ff0075a7 */ /* 0x000e640008001105 */
[----:B-1----:R-:W-:Y:S05]  /*2730*/  @!P0 BRA `(.L_x_44) ;  /* 0x0000006800008947 */ /* 0x002fea0003800000 */
.L_x_134:
        /* <DEDUP_REMOVED lines=9> */
.L_x_136:
        /* <DEDUP_REMOVED lines=9> */
.L_x_138:
        /* <DEDUP_REMOVED lines=9> */
.L_x_140:
        /* <DEDUP_REMOVED lines=9> */
.L_x_142:
        /* <DEDUP_REMOVED lines=9> */
.L_x_144:
[----:B------:R-:W-:-:S04]  /*2a10*/  UIADD3 UR6, UPT, UPT, UR6, 0x1, URZ ;  /* 0x0000000106067890 */ /* 0x000fc8000fffe0ff */
[----:B------:R-:W-:-:S04]  /*2a20*/  UISETP.NE.AND UP0, UPT, UR6, 0x8, UPT ;  /* 0x000000080600788c */ /* 0x000fc8000bf05270 */
[----:B------:R-:W-:Y:S02]  /*2a30*/  USEL UR5, URZ, 0x1, UP0 ;  /* 0x00000001ff057887 */ /* 0x000fe40008000000 */
[----:B------:R-:W-:-:S04]  /*2a40*/  USEL UR6, UR6, URZ, UP0 ;  /* 0x000000ff06067287 */ /* 0x000fc80008000000 */
[----:B------:R-:W-:Y:S01]  /*2a50*/  ULEA UR6, UR6, UR4, 0x3 ;  /* 0x0000000406067291 */ /* 0x000fe2000f8e18ff */
[----:B-1----:R-:W-:-:S04]  /*2a60*/  LOP3.LUT R3, R2, UR5, RZ, 0x3c, !PT ;  /* 0x0000000502037c12 */ /* 0x002fc8000f8e3cff */
[----:B------:R-:W-:Y:S01]  /*2a70*/  SHF.L.U32 R3, R3, 0x1f, RZ ;  /* 0x0000001f03037819 */ /* 0x000fe200000006ff */
[----:B---3--:R-:W-:-:S07]  /*2a80*/  IMAD.U32 R0, RZ, RZ, UR6 ;  /* 0x00000006ff007e24 */ /* 0x008fce000f8e00ff */
.L_x_50:
[----:B-1----:R1:W2:Y:S02]  /*2a90*/  SYNCS.PHASECHK.TRANS64.TRYWAIT P0, [R0+URZ], R3 ;  /* 0x00000003000075a7 */ /* 0x0022a400080011ff */
[----:B--2---:R-:W-:Y:S05]  /*2aa0*/  @!P0 NANOSLEEP.SYNCS 0x989680 ;  /* 0x009896800000895d */ /* 0x004fea0003900000 */
[----:B------:R-:W2:Y:S02]  /*2ab0*/  @!P0 SYNCS.PHASECHK.TRANS64 P0, [R0+URZ], R3 ;  /* 0x00000003000085a7 */ /* 0x000ea400080010ff */
[----:B--2---:R-:W-:Y:S05]  /*2ac0*/  @P0 EXIT ;  /* 0x000000000000094d */ /* 0x004fea0003800000 */
[----:B------:R-:W-:Y:S05]  /*2ad0*/  BRA `(.L_x_50) ;  /* 0xfffffffc00ec7947 */ /* 0x000fea000383ffff */
.L_x_22:
[----:B------:R-:W-:-:S04]  /*2ae0*/  UISETP.NE.AND UP1, UPT, UR37, URZ, UPT ;  /* 0x000000ff2500728c */ /* 0x000fc8000bf25270 */
[----:B------:R-:W-:-:S09]  /*2af0*/  UISETP.NE.OR UP1, UPT, UR10, 0x1, UP1 ;  /* 0x000000010a00788c */ /* 0x000fd20008f25670 */
[----:B------:R-:W-:Y:S05]  /*2b00*/  BRA.U UP1, `(.L_x_51) ;  /* 0x00000005014c7547 */ /* 0x000fea000b800000 */
[----:B------:R-:W-:Y:S01]  /*2b10*/  HFMA2 R11, -RZ, RZ, 0, 0 ;  /* 0x00000000ff0b7431 */ /* 0x000fe200000001ff */
[----:B------:R-:W-:Y:S01]  /*2b20*/  ISETP.GE.U32.AND P2, PT, R10, 0x2, PT ;  /* 0x000000020a00780c */ /* 0x000fe20003f46070 */
[----:B------:R-:W-:Y:S01]  /*2b30*/  IMAD.MOV.U32 R12, RZ, RZ, 0x1 ;  /* 0x00000001ff0c7424 */ /* 0x000fe200078e00ff */
[----:B------:R-:W-:Y:S01]  /*2b40*/  CS2R R8, SRZ ;  /* 0x0000000000087805 */ /* 0x000fe2000001ff00 */
[----:B------:R-:W-:Y:S01]  /*2b50*/  IMAD.MOV.U32 R3, RZ, RZ, RZ ;  /* 0x000000ffff037224 */ /* 0x000fe200078e00ff */
[----:B------:R-:W-:Y:S01]  /*2b60*/  UMOV UR4, 0x400 ;  /* 0x0000040000047882 */ /* 0x000fe20000000000 */
[----:B------:R-:W-:Y:S01]  /*2b70*/  UMOV UR6, URZ ;  /* 0x000000ff00067c82 */ /* 0x000fe20008000000 */
[----:B------:R-:W-:-:S12]  /*2b80*/  ULEA UR37, UR37, UR4, 0x18 ;  /* 0x0000000425257291 */ /* 0x000fd8000f8ec0ff */
.L_x_55:
[----:B------:R-:W-:Y:S02]  /*2b90*/  LEA R0, R3, UR37, 0x3 ;  /* 0x0000002503007c11 */ /* 0x000fe4000f8e18ff */
[----:B------:R-:W-:-:S03]  /*2ba0*/  SHF.L.U32 R5, R8, 0x1f, RZ ;  /* 0x0000001f08057819 */ /* 0x000fc600000006ff */
[----:B------:R-:W-:Y:S01]  /*2bb0*/  VIADD R4, R0, 0x120 ;  /* 0x0000012000047836 */ /* 0x000fe20000000000 */
[----:B------:R-:W1:Y:S02]  /*2bc0*/  SYNCS.PHASECHK.TRANS64.TRYWAIT P0, [R0+URZ+0x110], R5 ;  /* 0x00011005000075a7 */ /* 0x000e6400080011ff */
[----:B-1----:R-:W-:Y:S05]  /*2bd0*/  @!P0 BRA `(.L_x_52) ;  /* 0x0000006400688947 */ /* 0x002fea0003800000 */
.L_x_145:
[----:B------:R-:W-:Y:S01]  /*2be0*/  ULEA UR5, UR6, UR37, 0x3 ;  /* 0x0000002506057291 */ /* 0x000fe2000f8e18ff */
[----:B------:R-:W-:Y:S01]  /*2bf0*/  PRMT R4, RZ, 0x654, R4 ;  /* 0x00000654ff047816 */ /* 0x000fe20000000004 */
[----:B-1----:R-:W-:Y:S01]  /*2c00*/  @!P2 IMAD.MOV.U32 R5, RZ, RZ, 0x10 ;  /* 0x00000010ff05a424 */ /* 0x002fe200078e00ff */
[----:B------:R-:W-:Y:S01]  /*2c10*/  SHF.L.U32 R7, R12, 0x1f, RZ ;  /* 0x0000001f0c077819 */ /* 0x000fe200000006ff */
[----:B------:R-:W-:Y:S01]  /*2c20*/  UIADD3 UR4, UPT, UPT, UR5, 0xb0, URZ ;  /* 0x000000b005047890 */ /* 0x000fe2000fffe0ff */
[----:B------:R1:W-:Y:S05]  /*2c30*/  SYNCS.ARRIVE.TRANS64.RED.A1T0 RZ, [R4+URZ], RZ ;  /* 0x000000ff04ff79a7 */ /* 0x0003ea00081004ff */
[----:B------:R-:W-:Y:S01]  /*2c40*/  IMAD.U32 R13, RZ, RZ, UR4 ;  /* 0x00000004ff0d7e24 */ /* 0x000fe2000f8e00ff */
[----:B------:R-:W2:Y:S04]  /*2c50*/  SYNCS.PHASECHK.TRANS64.TRYWAIT P0, [UR5+0xc0], R7 ;  /* 0x0000c007ff0075a7 */ /* 0x000ea80008001105 */
[----:B------:R-:W-:Y:S01]  /*2c60*/  PRMT R13, R10, 0x654, R13 ;  /* 0x000006540a0d7816 */ /* 0x000fe2000000000d */
[----:B-12---:R-:W-:Y:S06]  /*2c70*/  @!P0 BRA `(.L_x_53) ;  /* 0x0000006400548947 */ /* 0x006fec0003800000 */
.L_x_147:
[----:B------:R-:W-:Y:S01]  /*2c80*/  ULEA UR4, UR6, UR37, 0x4 ;  /* 0x0000002506047291 */ /* 0x000fe2000f8e20ff */
[----:B------:R-:W-:Y:S01]  /*2c90*/  SEL R2, R13, R2, !P2 ;  /* 0x000000020d027207 */ /* 0x000fe20005000000 */
[----:B------:R-:W-:Y:S01]  /*2ca0*/  UIADD3 UR5, UPT, UPT, UR5, 0xb0, URZ ;  /* 0x000000b005057890 */ /* 0x000fe2000fffe0ff */
[----:B-1----:R-:W-:Y:S01]  /*2cb0*/  LEA R0, R11, UR37, 0x3 ;  /* 0x000000250b007c11 */ /* 0x002fe2000f8e18ff */
[----:B------:R-:W-:Y:S01]  /*2cc0*/  UIADD3 UR4, UPT, UPT, UR4, 0x140, URZ ;  /* 0x0000014004047890 */ /* 0x000fe2000fffe0ff */
[----:B------:R1:W-:Y:S01]  /*2cd0*/  @!P2 SYNCS.ARRIVE.TRANS64.RED RZ, [R2+URZ], R5 ;  /* 0x0000000502ffa9a7 */ /* 0x0003e200080004ff */
[----:B------:R-:W-:Y:S01]  /*2ce0*/  UIADD3 UR6, UPT, UPT, UR6, 0x1, URZ ;  /* 0x0000000106067890 */ /* 0x000fe2000fffe0ff */
[----:B------:R-:W-:-:S03]  /*2cf0*/  VIADD R3, R3, 0x1 ;  /* 0x0000000103037836 */ /* 0x000fc60000000000 */
[----:B------:R-:W-:Y:S02]  /*2d00*/  UISETP.NE.AND UP0, UPT, UR6, 0x2, UPT ;  /* 0x000000020600788c */ /* 0x000fe4000bf05270 */
[----:B------:R-:W-:Y:S01]  /*2d10*/  ISETP.NE.AND P0, PT, R3, 0x2, PT ;  /* 0x000000020300780c */ /* 0x000fe20003f05270 */
[----:B------:R-:W-:Y:S06]  /*2d20*/  UGETNEXTWORKID.BROADCAST [UR4], [UR5] ;  /* 0x00000000040073ca */ /* 0x000fec0008000100 */
[----:B------:R-:W-:Y:S02]  /*2d30*/  USEL UR4, URZ, 0x1, UP0 ;  /* 0x00000001ff047887 */ /* 0x000fe40008000000 */
[----:B------:R-:W-:-:S04]  /*2d40*/  USEL UR6, UR6, URZ, UP0 ;  /* 0x000000ff06067287 */ /* 0x000fc80008000000 */
[----:B------:R-:W-:Y:S02]  /*2d50*/  LOP3.LUT R12, R12, UR4, RZ, 0x3c, !PT ;  /* 0x000000040c0c7c12 */ /* 0x000fe4000f8e3cff */
[----:B-1----:R-:W-:-:S04]  /*2d60*/  SHF.L.U32 R5, R9, 0x1f, RZ ;  /* 0x0000001f09057819 */ /* 0x002fc800000006ff */
[----:B------:R-:W1:Y:S02]  /*2d70*/  SYNCS.PHASECHK.TRANS64.TRYWAIT P1, [R0+URZ+0xb0], R5 ;  /* 0x0000b005000075a7 */ /* 0x000e6400080211ff */
[----:B-1----:R-:W-:Y:S05]  /*2d80*/  @!P1 BRA `(.L_x_54) ;  /* 0x0000006400289947 */ /* 0x002fea0003800000 */
.L_x_148:
[----:B------:R-:W-:Y:S01]  /*2d90*/  LEA R4, R11, UR37, 0x4 ;  /* 0x000000250b047c11 */ /* 0x000fe2000f8e20ff */
[----:B-1----:R-:W-:Y:S01]  /*2da0*/  VIADD R0, R0, 0xc0 ;  /* 0x000000c000007836 */ /* 0x002fe20000000000 */
[----:B------:R-:W-:Y:S01]  /*2db0*/  SEL R3, R3, RZ, P0 ;  /* 0x000000ff03037207 */ /* 0x000fe20000000000 */
[----:B------:R-:W-:-:S03]  /*2dc0*/  VIADD R11, R11, 0x1 ;  /* 0x000000010b0b7836 */ /* 0x000fc60000000000 */
[----:B------:R-:W1:Y:S01]  /*2dd0*/  LDS.128 R4, [R4+0x140] ;  /* 0x0001400004047984 */ /* 0x000e620000000c00 */
[----:B------:R-:W-:Y:S02]  /*2de0*/  PRMT R0, RZ, 0x654, R0 ;  /* 0x00000654ff007816 */ /* 0x000fe40000000000 */
[C---:B------:R-:W-:Y:S01]  /*2df0*/  ISETP.NE.AND P1, PT, R11.reuse, 0x2, PT ;  /* 0x000000020b00780c */ /* 0x040fe20003f25270 */
[----:B------:R-:W-:Y:S01]  /*2e00*/  @!PT LDS RZ, [RZ] ;  /* 0x00000000fffff984 */ /* 0x000fe20000000800 */
[----:B------:R-:W-:Y:S01]  /*2e10*/  @!PT LDS RZ, [RZ] ;  /* 0x00000000fffff984 */ /* 0x000fe20000000800 */
[----:B------:R-:W-:Y:S01]  /*2e20*/  @!PT LDS RZ, [RZ] ;  /* 0x00000000fffff984 */ /* 0x000fe20000000800 */
[----:B------:R-:W-:Y:S01]  /*2e30*/  @!PT LDS RZ, [RZ] ;  /* 0x00000000fffff984 */ /* 0x000fe20000000800 */
[----:B------:R2:W-:Y:S06]  /*2e40*/  MEMBAR.ALL.CTA ;  /* 0x0000000000007992 */ /* 0x0005ec0000008000 */
[----:B--2---:R-:W2:Y:S01]  /*2e50*/  FENCE.VIEW.ASYNC.S ;  /* 0x00000000000073c6 */ /* 0x004ea20000000000 */
[----:B------:R-:W-:Y:S01]  /*2e60*/  SEL R11, R11, RZ, P1 ;  /* 0x000000ff0b0b7207 */ /* 0x000fe20000800000 */
[----:B--2---:R2:W-:Y:S01]  /*2e70*/  SYNCS.ARRIVE.TRANS64.RED.A1T0 RZ, [R0+URZ], RZ ;  /* 0x000000ff00ff79a7 */ /* 0x0045e200081004ff */
[----:B-1----:R-:W-:-:S02]  /*2e80*/  LOP3.LUT P3, RZ, R6, 0x1, RZ, 0xc0, !PT ;  /* 0x0000000106ff7812 */ /* 0x002fc4000786c0ff */
[----:B------:R-:W-:-:S04]  /*2e90*/  SEL R5, RZ, 0x1, P0 ;  /* 0x00000001ff057807 */ /* 0x000fc80000000000 */
[----:B------:R-:W-:Y:S02]  /*2ea0*/  LOP3.LUT R8, R8, R5, RZ, 0x3c, !PT ;  /* 0x0000000508087212 */ /* 0x000fe400078e3cff */
[----:B--2---:R-:W-:-:S04]  /*2eb0*/  SEL R0, RZ, 0x1, P1 ;  /* 0x00000001ff007807 */ /* 0x004fc80000800000 */
[----:B------:R-:W-:Y:S01]  /*2ec0*/  LOP3.LUT R9, R9, R0, RZ, 0x3c, !PT ;  /* 0x0000000009097212 */ /* 0x000fe200078e3cff */
[----:B------:R-:W-:Y:S06]  /*2ed0*/  @P3 BRA `(.L_x_55) ;  /* 0xfffffffc002c3947 */ /* 0x000fec000383ffff */
[----:B------:R-:W-:Y:S01]  /*2ee0*/  ULEA UR5, UR6, UR37, 0x3 ;  /* 0x0000002506057291 */ /* 0x000fe2000f8e18ff */
[----:B------:R-:W-:-:S08]  /*2ef0*/  SHF.L.U32 R3, R12, 0x1f, RZ ;  /* 0x0000001f0c037819 */ /* 0x000fd000000006ff */
[----:B------:R-:W1:Y:S02]  /*2f00*/  SYNCS.PHASECHK.TRANS64 P0, [UR5+0xc0], R3 ;  /* 0x0000c003ff0075a7 */ /* 0x000e640008001005 */
[----:B-1----:R-:W-:Y:S05]  /*2f10*/  @P0 BRA `(.L_x_56) ;  /* 0x0000000000080947 */ /* 0x002fea0003800000 */
[----:B------:R-:W1:Y:S02]  /*2f20*/  SYNCS.PHASECHK.TRANS64.TRYWAIT P0, [UR5+0xc0], R3 ;  /* 0x0000c003ff0075a7 */ /* 0x000e640008001105 */
[----:B-1----:R-:W-:Y:S05]  /*2f30*/  @!P0 BRA `(.L_x_57) ;  /* 0x0000006000d08947 */ /* 0x002fea0003800000 */
.L_x_56:
[----:B------:R-:W-:-:S04]  /*2f40*/  UIADD3 UR4, UPT, UPT, UR6, 0x1, URZ ;  /* 0x0000000106047890 */ /* 0x000fc8000fffe0ff */
[----:B------:R-:W-:-:S04]  /*2f50*/  UISETP.NE.AND UP0, UPT, UR4, 0x2, UPT ;  /* 0x000000020400788c */ /* 0x000fc8000bf05270 */
[----:B------:R-:W-:Y:S02]  /*2f60*/  USEL UR7, URZ, 0x1, UP0 ;  /* 0x00000001ff077887 */ /* 0x000fe40008000000 */
[----:B------:R-:W-:-:S04]  /*2f70*/  USEL UR4, UR4, URZ, UP0 ;  /* 0x000000ff04047287 */ /* 0x000fc80008000000 */
[----:B------:R-:W-:Y:S01]  /*2f80*/  ULEA UR4, UR4, UR37, 0x3 ;  /* 0x0000002504047291 */ /* 0x000fe2000f8e18ff */
[----:B-1----:R-:W-:-:S04]  /*2f90*/  LOP3.LUT R3, R12, UR7, RZ, 0x3c, !PT ;  /* 0x000000070c037c12 */ /* 0x002fc8000f8e3cff */
[----:B------:R-:W-:-:S04]  /*2fa0*/  SHF.L.U32 R0, R3, 0x1f, RZ ;  /* 0x0000001f03007819 */ /* 0x000fc800000006ff */
[----:B------:R-:W1:Y:S02]  /*2fb0*/  SYNCS.PHASECHK.TRANS64 P0, [UR4+0xc0], R0 ;  /* 0x0000c000ff0075a7 */ /* 0x000e640008001004 */
[----:B-1----:R-:W-:Y:S05]  /*2fc0*/  @P0 EXIT ;  /* 0x000000000000094d */ /* 0x002fea0003800000 */
[----:B------:R-:W-:Y:S02]  /*2fd0*/  SHF.L.U32 R3, R3, 0x1f, RZ ;  /* 0x0000001f03037819 */ /* 0x000fe400000006ff */
[----:B------:R-:W-:-:S07]  /*2fe0*/  MOV R0, UR4 ;  /* 0x0000000400007c02 */ /* 0x000fce0008000f00 */
.L_x_58:
[----:B-1----:R1:W2:Y:S02]  /*2ff0*/  SYNCS.PHASECHK.TRANS64.TRYWAIT P0, [R0+URZ+0xc0], R3 ;  /* 0x0000c003000075a7 */ /* 0x0022a400080011ff */
[----:B--2---:R-:W-:Y:S05]  /*3000*/  @!P0 NANOSLEEP.SYNCS 0x989680 ;  /* 0x009896800000895d */ /* 0x004fea0003900000 */
[----:B------:R-:W2:Y:S02]  /*3010*/  @!P0 SYNCS.PHASECHK.TRANS64 P0, [R0+URZ+0xc0], R3 ;  /* 0x0000c003000085a7 */ /* 0x000ea400080010ff */
[----:B--2---:R-:W-:Y:S05]  /*3020*/  @P0 EXIT ;  /* 0x000000000000094d */ /* 0x004fea0003800000 */
[----:B------:R-:W-:Y:S05]  /*3030*/  BRA `(.L_x_58) ;  /* 0xfffffffc00ec7947 */ /* 0x000fea000383ffff */
.L_x_51:
[----:B------:R-:W-:Y:S05]  /*3040*/  BRA.U UP4, `(.L_x_59) ;  /* 0x0000001104d87547 */ /* 0x000fea000b800000 */
[----:B------:R-:W-:Y:S01]  /*3050*/  UMOV UR6, 0x40 ;  /* 0x0000004000067882 */ /* 0x000fe20000000000 */
[----:B------:R-:W-:Y:S01]  /*3060*/  NOP ;  /* 0x0000000000007918 */ /* 0x000fe20000000000 */
[----:B------:R-:W-:Y:S01]  /*3070*/  ULEA UR6, UR37, UR6, 0x18 ;  /* 0x0000000625067291 */ /* 0x000fe2000f8ec0ff */
[----:B------:R-:W-:Y:S02]  /*3080*/  UMOV UR7, 0x400 ;  /* 0x0000040000077882 */ /* 0x000fe40000000000 */
[----:B------:R-:W-:-:S06]  /*3090*/  ULEA UR37, UR37, UR7, 0x18 ;  /* 0x0000000725257291 */ /* 0x000fcc000f8ec0ff */
[----:B------:R-:W1:Y:S02]  /*30a0*/  LDS.U8 R2, [UR6+0x1c] ;  /* 0x00001c06ff027984 */ /* 0x000e640008000000 */
[----:B-1----:R-:W-:-:S13]  /*30b0*/  ISETP.NE.AND P0, PT, R2, RZ, PT ;  /* 0x000000ff0200720c */ /* 0x002fda0003f05270 */
[----:B------:R-:W-:Y:S05]  /*30c0*/  @P0 BRA `(.L_x_60) ;  /* 0x0000000400080947 */ /* 0x000fea0003800000 */
[----:B------:R-:W-:Y:S02]  /*30d0*/  UISETP.NE.U32.AND UP0, UPT, UR5, 0x1, UPT ;  /* 0x000000010500788c */ /* 0x000fe4000bf05070 */
[----:B------:R-:W-:-:S07]  /*30e0*/  UIADD3 UR8, UPT, UPT, UR6, 0x8, URZ ;  /* 0x0000000806087890 */ /* 0x000fce000fffe0ff */
[----:B------:R-:W-:Y:S05]  /*30f0*/  BRA.U !UP0, `(.L_x_61) ;  /* 0x00000001089c7547 */ /* 0x000fea000b800000 */
[----:B------:R-:W-:Y:S01]  /*3100*/  ELECT P0, URZ, PT ;  /* 0x0000000000ff782f */ /* 0x000fe20003800000 */
[----:B------:R-:W-:-:S12]  /*3110*/  BSSY B0, `(.L_x_61) ;  /* 0x0000025000007945 */ /* 0x000fd80003800000 */
[----:B------:R-:W-:Y:S05]  /*3120*/  @!P0 BRA `(.L_x_62) ;  /* 0x00000000008c8947 */ /* 0x000fea0003800000 */
[----:B------:R-:W-:-:S05]  /*3130*/  UMOV UR7, 0x10 ;  /* 0x0000001000077882 */ /* 0x000fca0000000000 */
[----:B------:R-:W-:Y:S04]  /*3140*/  DEPBAR.LE SB1, 0x36 ;  /* 0x00009d800000791a */ /* 0x000fe80000000000 */
[----:B------:R-:W1:Y:S02]  /*3150*/  UTCATOMSWS.2CTA.FIND_AND_SET.ALIGN UP1, UR7, UR7 ;  /* 0x00000007000775e3 */ /* 0x000e640008220800 */
[----:B-1----:R-:W-:Y:S01]  /*3160*/  MOV R11, UR7 ;  /* 0x00000007000b7c02 */ /* 0x002fe20008000f00 */
[----:B------:R-:W-:Y:S06]  /*3170*/  BRA.U UP1, `(.L_x_63) ;  /* 0x0000000101187547 */ /* 0x000fec000b800000 */
.L_x_64:
[----:B------:R-:W-:Y:S05]  /*3180*/  NANOSLEEP 0x64 ;  /* 0x000000640000795d */ /* 0x000fea0003800000 */
[----:B------:R-:W-:-:S05]  /*3190*/  UMOV UR7, 0x10 ;  /* 0x0000001000077882 */ /* 0x000fca0000000000 */
[----:B------:R-:W-:Y:S04]  /*31a0*/  DEPBAR.LE SB1, 0x36 ;  /* 0x00009d800000791a */ /* 0x000fe80000000000 */
[----:B------:R-:W1:Y:S02]  /*31b0*/  UTCATOMSWS.2CTA.FIND_AND_SET.ALIGN UP1, UR7, UR7 ;  /* 0x00000007000775e3 */ /* 0x000e640008220800 */
[----:B-1----:R-:W-:Y:S01]  /*31c0*/  MOV R11, UR7 ;  /* 0x00000007000b7c02 */ /* 0x002fe20008000f00 */
[----:B------:R-:W-:Y:S05]  /*31d0*/  BRA.U !UP1, `(.L_x_64) ;  /* 0xfffffffd09e87547 */ /* 0x000fea000b83ffff */
.L_x_63:
[----:B------:R-:W1:Y:S01]  /*31e0*/  LDS R5, [UR6+0x10] ;  /* 0x00001006ff057984 */ /* 0x000e620008000800 */
[----:B------:R-:W-:Y:S01]  /*31f0*/  IMAD.U32 R3, RZ, RZ, UR37 ;  /* 0x00000025ff037e24 */ /* 0x000fe2000f8e00ff */
[----:B------:R-:W-:-:S03]  /*3200*/  MOV R2, UR4 ;  /* 0x0000000400027c02 */ /* 0x000fc60008000f00 */
[----:B------:R-:W-:Y:S01]  /*3210*/  VIADD R3, R3, 0x160 ;  /* 0x0000016003037836 */ /* 0x000fe20000000000 */
[----:B-1----:R-:W-:-:S04]  /*3220*/  SHF.L.U32 R5, R5, 0x1f, RZ ;  /* 0x0000001f05057819 */ /* 0x002fc800000006ff */
[----:B------:R-:W1:Y:S02]  /*3230*/  SYNCS.PHASECHK.TRANS64.TRYWAIT P0, [UR6+0x8], R5 ;  /* 0x00000805ff0075a7 */ /* 0x000e640008001106 */
[----:B-1----:R-:W-:Y:S05]  /*3240*/  @P0 BRA `(.L_x_65) ;  /* 0x0000000000080947 */ /* 0x002fea0003800000 */
[----:B------:R-:W1:Y:S02]  /*3250*/  SYNCS.PHASECHK.TRANS64.TRYWAIT P0, [UR6+0x8], R5 ;  /* 0x00000805ff0075a7 */ /* 0x000e640008001106 */
[----:B-1----:R-:W-:Y:S05]  /*3260*/  @!P0 BRA `(.L_x_66) ;  /* 0x00000060001c8947 */ /* 0x002fea0003800000 */
.L_x_65:
[----:B-1----:R-:W-:Y:S01]  /*3270*/  HFMA2 R4, -RZ, RZ, 0, 5.9604644775390625e-08 ;  /* 0x00000001ff047431 */ /* 0x002fe200000001ff */
[----:B------:R-:W-:Y:S01]  /*3280*/  UPRMT UR7, UR4, 0x654, UR8 ;  /* 0x0000065404077896 */ /* 0x000fe20008000008 */
[----:B------:R-:W-:Y:S01]  /*3290*/  IMAD.MOV.U32 R6, RZ, RZ, 0xffff ;  /* 0x0000ffffff067424 */ /* 0x000fe200078e00ff */
[----:B------:R-:W-:Y:S01]  /*32a0*/  PRMT R2, R2, 0x654, R3 ;  /* 0x0000065402027816 */ /* 0x000fe20000000003 */
[----:B------:R-:W-:Y:S02]  /*32b0*/  IMAD.MOV.U32 R5, RZ, RZ, 0x4 ;  /* 0x00000004ff057424 */ /* 0x000fe400078e00ff */
[----:B------:R-:W-:Y:S01]  /*32c0*/  IMAD.SHL.U32 R9, R11, 0x20, RZ ;  /* 0x000000200b097824 */ /* 0x000fe200078e00ff */
[----:B------:R-:W-:Y:S02]  /*32d0*/  MOV R3, UR7 ;  /* 0x0000000700037c02 */ /* 0x000fe40008000f00 */
[-C--:B------:R-:W-:Y:S01]  /*32e0*/  SHF.L.U32 R7, R6, R11.reuse, RZ ;  /* 0x0000000b06077219 */ /* 0x080fe200000006ff */
[----:B------:R1:W-:Y:S01]  /*32f0*/  SYNCS.ARRIVE.TRANS64.RED RZ, [UR7], R5 ;  /* 0x00000005ffff79a7 */ /* 0x0003e20008000407 */
[----:B------:R-:W-:Y:S01]  /*3300*/  SHF.L.U32 R6, R4, R11, RZ ;  /* 0x0000000b04067219 */ /* 0x000fe200000006ff */
[----:B------:R1:W-:Y:S04]  /*3310*/  STS [UR37+0x160], R9 ;  /* 0x00016009ff007988 */ /* 0x0003e80008000825 */
[----:B------:R1:W-:Y:S04]  /*3320*/  STAS [R2.64], R11 ;  /* 0x0000000b02007dbd */ /* 0x0003e8000c0008ff */
[----:B------:R1:W-:Y:S04]  /*3330*/  ATOMS.OR RZ, [UR6+0x14], R7 ;  /* 0x00001407ffff798c */ /* 0x0003e8000b000006 */
[----:B------:R1:W-:Y:S04]  /*3340*/  ATOMS.OR RZ, [UR6+0x18], R6 ;  /* 0x00001806ffff798c */ /* 0x0003e8000b000006 */
[----:B------:R1:W-:Y:S02]  /*3350*/  ATOMS.XOR RZ, [UR6+0x10], R4 ;  /* 0x00001004ffff798c */ /* 0x0003e4000b800006 */
.L_x_62:
[----:B------:R-:W-:Y:S05]  /*3360*/  BSYNC B0 ;  /* 0x0000000000007941 */ /* 0x000fea0003800000 */
.L_x_61:
[----:B------:R-:W-:Y:S05]  /*3370*/  BRA.U UP0, `(.L_x_67) ;  /* 0x00000001006c7547 */ /* 0x000fea000b800000 */
[----:B------:R-:W-:-:S03]  /*3380*/  UMOV UR7, 0xffffffff ;  /* 0xffffffff00077882 */ /* 0x000fc60000000000 */
[----:B------:R-:W-:Y:S05]  /*3390*/  BRA.DIV UR7, `(.L_x_68) ;  /* 0x0000005e07e87947 */ /* 0x000fea000b800000 */
[----:B------:R-:W-:-:S13]  /*33a0*/  ELECT P6, URZ, PT ;  /* 0x0000000000ff782f */ /* 0x000fda00038c0000 */
.L_x_152:
[----:B------:R-:W-:Y:S05]  /*33b0*/  @!P6 BRA `(.L_x_67) ;  /* 0x00000000005ce947 */ /* 0x000fea0003800000 */
[----:B-1----:R-:W1:Y:S02]  /*33c0*/  LDS R3, [UR6+0x10] ;  /* 0x00001006ff037984 */ /* 0x002e640008000800 */
[----:B-1----:R-:W-:-:S04]  /*33d0*/  SHF.L.U32 R3, R3, 0x1f, RZ ;  /* 0x0000001f03037819 */ /* 0x002fc800000006ff */
[----:B------:R-:W1:Y:S02]  /*33e0*/  SYNCS.PHASECHK.TRANS64.TRYWAIT P0, [UR6+0x8], R3 ;  /* 0x00000803ff0075a7 */ /* 0x000e640008001106 */
[----:B-1----:R-:W-:Y:S05]  /*33f0*/  @P0 BRA `(.L_x_69) ;  /* 0x0000000000080947 */ /* 0x002fea0003800000 */
[----:B------:R-:W1:Y:S02]  /*3400*/  SYNCS.PHASECHK.TRANS64.TRYWAIT P0, [UR6+0x8], R3 ;  /* 0x00000803ff0075a7 */ /* 0x000e640008001106 */
[----:B-1----:R-:W-:Y:S05]  /*3410*/  @!P0 BRA `(.L_x_70) ;  /* 0x0000005c00e88947 */ /* 0x002fea0003800000 */
.L_x_69:
[----:B------:R-:W2:Y:S01]  /*3420*/  LDS R5, [UR37+0x160] ;  /* 0x00016025ff057984 */ /* 0x000ea20008000800 */
[----:B-1----:R-:W-:Y:S02]  /*3430*/  HFMA2 R2, -RZ, RZ, 0, 5.9604644775390625e-08 ;  /* 0x00000001ff027431 */ /* 0x002fe400000001ff */
[----:B------:R-:W-:Y:S01]  /*3440*/  IMAD.MOV.U32 R3, RZ, RZ, 0xffff ;  /* 0x0000ffffff037424 */ /* 0x000fe200078e00ff */
[----:B------:R-:W-:Y:S01]  /*3450*/  UPRMT UR7, UR4, 0x654, UR8 ;  /* 0x0000065404077896 */ /* 0x000fe20008000008 */
[----:B--2---:R-:W-:-:S03]  /*3460*/  IMAD.SHL.U32 R4, R5, 0x20, RZ ;  /* 0x0000002005047824 */ /* 0x004fc600078e00ff */
[-C--:B------:R-:W-:Y:S02]  /*3470*/  SHF.L.U32 R3, R3, R5.reuse, RZ ;  /* 0x0000000503037219 */ /* 0x080fe400000006ff */
[----:B------:R-:W-:Y:S01]  /*3480*/  SHF.L.U32 R5, R2, R5, RZ ;  /* 0x0000000502057219 */ /* 0x000fe200000006ff */
[----:B------:R2:W-:Y:S04]  /*3490*/  STS [UR37+0x160], R4 ;  /* 0x00016004ff007988 */ /* 0x0005e80008000825 */
[----:B------:R2:W-:Y:S04]  /*34a0*/  ATOMS.OR RZ, [UR6+0x14], R3 ;  /* 0x00001403ffff798c */ /* 0x0005e8000b000006 */
[----:B------:R2:W-:Y:S01]  /*34b0*/  ATOMS.OR RZ, [UR6+0x18], R5 ;  /* 0x00001805ffff798c */ /* 0x0005e2000b000006 */
[----:B------:R-:W-:Y:S03]  /*34c0*/  SYNCS.ARRIVE.TRANS64.RED.A1T0 RZ, [UR7], RZ ;  /* 0x000000ffffff79a7 */ /* 0x000fe60008100407 */
[----:B------:R2:W-:Y:S01]  /*34d0*/  ATOMS.XOR RZ, [UR6+0x10], R2 ;  /* 0x00001002ffff798c */ /* 0x0005e2000b800006 */
[----:B------:R-:W-:Y:S05]  /*34e0*/  BRA `(.L_x_67) ;  /* 0x0000000000107947 */ /* 0x000fea0003800000 */
.L_x_60:
[----:B------:R-:W-:-:S05]  /*34f0*/  MOV R2, 0xffffffff ;  /* 0xffffffff00027802 */ /* 0x000fca0000000f00 */
[----:B------:R1:W-:Y:S02]  /*3500*/  STS [UR37+0x160], R2 ;  /* 0x00016002ff007988 */ /* 0x0003e40008000825 */
[----:B-1----:R-:W-:Y:S02]  /*3510*/  MOV R2, 0x3530 ;  /* 0x0000353000027802 */ /* 0x002fe40000000f00 */
[----:B-----5:R-:W-:Y:S05]  /*3520*/  CALL.REL.NOINC `($__internal_1_$__cuda_sm10x_tcgen05_guardrail_trap_phase_invalid_during_alloc) ;  /* 0x0000006400307944 */ /* 0x020fea0003c00000 */
.L_x_67:
[----:B------:R-:W-:Y:S05]  /*3530*/  WARPSYNC.ALL ;  /* 0x0000000000007948 */ /* 0x000fea0003800000 */
[----:B------:R-:W3:Y:S01]  /*3540*/  S2UR UR7, SR_CgaCtaId ;  /* 0x00000000000779c3 */ /* 0x000ee20000008800 */
[----:B------:R-:W-:Y:S01]  /*3550*/  UMOV UR6, 0x400 ;  /* 0x0000040000067882 */ /* 0x000fe20000000000 */
[----:B------:R-:W-:-:S06]  /*3560*/  NOP ;  /* 0x0000000000007918 */ /* 0x000fcc0000000000 */
[----:B------:R-:W-:Y:S06]  /*3570*/  BAR.ARV 0x6, 0xa0 ;  /* 0x0182800000007b1d */ /* 0x000fec0000002000 */
[----:B------:R-:W4:Y:S01]  /*3580*/  LDCU UR8, c[0x0][0x38c] ;  /* 0x00007180ff0877ac */ /* 0x000f220008000800 */
[----:B------:R-:W-:Y:S01]  /*3590*/  LOP3.LUT R0, R0, 0xffff, RZ, 0xc0, !PT ;  /* 0x0000ffff00007812 */ /* 0x000fe200078ec0ff */
[----:B-1----:R-:W-:Y:S01]  /*35a0*/  IMAD.MOV.U32 R9, RZ, RZ, 0x1 ;  /* 0x00000001ff097424 */ /* 0x002fe200078e00ff */
[----:B------:R-:W-:Y:S01]  /*35b0*/  LOP3.LUT R8, R8, 0xffff, RZ, 0xc0, !PT ;  /* 0x0000ffff08087812 */ /* 0x000fe200078ec0ff */
[----:B------:R-:W-:Y:S01]  /*35c0*/  UMOV UR19, URZ ;  /* 0x000000ff00137c82 */ /* 0x000fe20008000000 */
[----:B------:R-:W-:Y:S01]  /*35d0*/  R2UR UR11, R0 ;  /* 0x00000000000b72ca */ /* 0x000fe200000e0000 */
[----:B------:R-:W-:Y:S01]  /*35e0*/  UMOV UR18, URZ ;  /* 0x000000ff00127c82 */ /* 0x000fe20008000000 */
[----:B------:R-:W-:Y:S01]  /*35f0*/  R2UR UR12, R8 ;  /* 0x00000000080c72ca */ /* 0x000fe200000e0000 */
[----:B------:R-:W-:Y:S01]  /*3600*/  IMAD.MOV.U32 R8, RZ, RZ, RZ ;  /* 0x000000ffff087224 */ /* 0x000fe200078e00ff */
[----:B------:R-:W-:Y:S01]  /*3610*/  UMOV UR17, URZ ;  /* 0x000000ff00117c82 */ /* 0x000fe20008000000 */
[----:B---3--:R-:W-:-:S02]  /*3620*/  ULEA UR7, UR7, UR6, 0x18 ;  /* 0x0000000607077291 */ /* 0x008fc4000f8ec0ff */
[----:B------:R-:W-:Y:S02]  /*3630*/  UISETP.NE.AND UP2, UPT, UR5, URZ, UPT ;  /* 0x000000ff0500728c */ /* 0x000fe4000bf45270 */
[----:B------:R-:W-:Y:S02]  /*3640*/  UIADD3 UR13, UPT, UPT, UR7, 0x8400, URZ ;  /* 0x00008400070d7890 */ /* 0x000fe4000fffe0ff */
[----:B------:R-:W-:Y:S02]  /*3650*/  UIADD3 UR14, UPT, UPT, UR7, 0x28400, URZ ;  /* 0x00028400070e7890 */ /* 0x000fe4000fffe0ff */
[----:B----4-:R-:W-:Y:S01]  /*3660*/  UIADD3 UR8, UPT, UPT, UR8, 0x7f, URZ ;  /* 0x0000007f08087890 */ /* 0x010fe2000fffe0ff */
[----:B--2---:R-:W1:Y:S01]  /*3670*/  LDS R2, [UR7+0x160] ;  /* 0x00016007ff027984 */ /* 0x004e620008000800 */
[----:B------:R-:W-:Y:S02]  /*3680*/  USHF.R.U32.HI UR13, URZ, 0x4, UR13 ;  /* 0x00000004ff0d7899 */ /* 0x000fe4000801160d */
[----:B------:R-:W-:-:S02]  /*3690*/  USHF.R.S32.HI UR6, URZ, 0x1f, UR8 ;  /* 0x0000001fff067899 */ /* 0x000fc40008011408 */
[----:B------:R-:W-:Y:S02]  /*36a0*/  USHF.R.U32.HI UR14, URZ, 0x4, UR14 ;  /* 0x00000004ff0e7899 */ /* 0x000fe4000801160e */
[----:B------:R-:W-:Y:S02]  /*36b0*/  ULEA.HI UR6, UR6, UR8, URZ, 0x7 ;  /* 0x0000000806067291 */ /* 0x000fe4000f8f38ff */
[----:B------:R-:W-:Y:S02]  /*36c0*/  ULOP3.LUT UR13, UR13, 0x3fff, URZ, 0xc0, !UPT ;  /* 0x00003fff0d0d7892 */ /* 0x000fe4000f8ec0ff */
[----:B------:R-:W-:Y:S02]  /*36d0*/  USHF.R.S32.HI UR6, URZ, 0x7, UR6 ;  /* 0x00000007ff067899 */ /* 0x000fe40008011406 */
[----:B------:R-:W-:Y:S02]  /*36e0*/  ULOP3.LUT UR14, UR14, 0x3fff, URZ, 0xc0, !UPT ;  /* 0x00003fff0e0e7892 */ /* 0x000fe4000f8ec0ff */
[----:B------:R-:W-:Y:S01]  /*36f0*/  UISETP.LT.AND UP0, UPT, UR6, 0x1, UPT ;  /* 0x000000010600788c */ /* 0x000fe2000bf01270 */
[----:B------:R-:W-:Y:S01]  /*3700*/  UMOV UR28, 0x0 ;  /* 0x00000000001c7882 */ /* 0x000fe20000000000 */
[----:B------:R-:W-:Y:S01]  /*3710*/  UMOV UR29, 0x102004a0 ;  /* 0x102004a0001d7882 */ /* 0x000fe20000000000 */
[----:B------:R-:W-:-:S02]  /*3720*/  ULOP3.LUT UR13, UR13, 0x10000, URZ, 0xfc, !UPT ;  /* 0x000100000d0d7892 */ /* 0x000fc4000f8efcff */
[----:B------:R-:W-:Y:S02]  /*3730*/  ULOP3.LUT UR14, UR14, 0x10000, URZ, 0xfc, !UPT ;  /* 0x000100000e0e7892 */ /* 0x000fe4000f8efcff */
[----:B------:R-:W-:Y:S01]  /*3740*/  USEL UR20, UR6, 0x1, !UP0 ;  /* 0x0000000106147887 */ /* 0x000fe2000c000000 */
[----:B------:R-:W-:Y:S01]  /*3750*/  UMOV UR26, 0x0 ;  /* 0x00000000001a7882 */ /* 0x000fe20000000000 */
[----:B------:R-:W-:Y:S01]  /*3760*/  UMOV UR27, 0x102004a0 ;  /* 0x102004a0001b7882 */ /* 0x000fe20000000000 */
[----:B------:R-:W-:Y:S01]  /*3770*/  UMOV UR24, 0x0 ;  /* 0x0000000000187882 */ /* 0x000fe20000000000 */
[----:B------:R-:W-:Y:S01]  /*3780*/  UMOV UR25, 0x102004a0 ;  /* 0x102004a000197882 */ /* 0x000fe20000000000 */
[----:B------:R-:W-:Y:S01]  /*3790*/  UMOV UR22, 0x0 ;  /* 0x0000000000167882 */ /* 0x000fe20000000000 */
[----:B------:R-:W-:Y:S01]  /*37a0*/  UMOV UR23, 0x102004a0 ;  /* 0x102004a000177882 */ /* 0x000fe20000000000 */
[----:B-1----:R-:W-:Y:S02]  /*37b0*/  R2UR UR21, R2 ;  /* 0x00000000021572ca */ /* 0x002fe400000e0000 */
[----:B------:R-:W-:-:S13]  /*37c0*/  CS2R R2, SRZ ;  /* 0x0000000000027805 */ /* 0x000fda000001ff00 */
.L_x_78:
[C---:B------:R-:W-:Y:S02]  /*37d0*/  LEA R0, R8.reuse, UR7, 0x3 ;  /* 0x0000000708007c11 */ /* 0x040fe4000f8e18ff */
[----:B------:R-:W-:Y:S02]  /*37e0*/  SHF.L.U32 R5, R3, 0x1f, RZ ;  /* 0x0000001f03057819 */ /* 0x000fe400000006ff */
[----:B------:R-:W-:Y:S02]  /*37f0*/  LEA R4, R8, UR7, 0x4 ;  /* 0x0000000708047c11 */ /* 0x000fe4000f8e20ff */
[----:B------:R-:W1:Y:S02]  /*3800*/  SYNCS.PHASECHK.TRANS64.TRYWAIT P0, [R0+URZ+0xb0], R5 ;  /* 0x0000b005000075a7 */ /* 0x000e6400080011ff */
[----:B-1-34-:R-:W-:Y:S05]  /*3810*/  @!P0 BRA `(.L_x_71) ;  /* 0x0000005c00008947 */ /* 0x01afea0003800000 */
.L_x_153:
[----:B-1----:R-:W1:Y:S01]  /*3820*/  LDS.128 R4, [R4+0x140] ;  /* 0x0001400004047984 */ /* 0x002e620000000c00 */
[----:B------:R-:W-:Y:S02]  /*3830*/  VIADD R0, R0, 0xc0 ;  /* 0x000000c000007836 */ /* 0x000fe40000000000 */
[----:B------:R-:W-:Y:S01]  /*3840*/  VIADD R8, R8, 0x1 ;  /* 0x0000000108087836 */ /* 0x000fe20000000000 */
[----:B------:R-:W-:Y:S01]  /*3850*/  @!PT LDS RZ, [RZ] ;  /* 0x00000000fffff984 */ /* 0x000fe20000000800 */
[----:B------:R-:W-:Y:S01]  /*3860*/  @!PT LDS RZ, [RZ] ;  /* 0x00000000fffff984 */ /* 0x000fe20000000800 */
[----:B------:R-:W-:Y:S01]  /*3870*/  @!PT LDS RZ, [RZ] ;  /* 0x00000000fffff984 */ /* 0x000fe20000000800 */
[----:B------:R-:W-:Y:S01]  /*3880*/  @!PT LDS RZ, [RZ] ;  /* 0x00000000fffff984 */ /* 0x000fe20000000800 */
[----:B------:R2:W-:Y:S06]  /*3890*/  MEMBAR.ALL.CTA ;  /* 0x0000000000007992 */ /* 0x0005ec0000008000 */
[----:B--2---:R-:W2:Y:S01]  /*38a0*/  FENCE.VIEW.ASYNC.S ;  /* 0x00000000000073c6 */ /* 0x004ea20000000000 */
[----:B------:R-:W-:-:S04]  /*38b0*/  PRMT R0, RZ, 0x654, R0 ;  /* 0x00000654ff007816 */ /* 0x000fc80000000000 */
[----:B--2---:R2:W-:Y:S01]  /*38c0*/  SYNCS.ARRIVE.TRANS64.RED.A1T0 RZ, [R0+URZ], RZ ;  /* 0x000000ff00ff79a7 */ /* 0x0045e200081004ff */
[----:B-1----:R-:W-:Y:S01]  /*38d0*/  LOP3.LUT P1, RZ, R6, 0x1, RZ, 0xc0, !PT ;  /* 0x0000000106ff7812 */ /* 0x002fe2000782c0ff */
[----:B--2---:R-:W-:-:S12]  /*38e0*/  BRA.U UP2, `(.L_x_72) ;  /* 0x0000000502087547 */ /* 0x004fd8000b800000 */
[----:B------:R-:W1:Y:S01]  /*38f0*/  LDCU UR8, c[0x0][0x38c] ;  /* 0x00007180ff0877ac */ /* 0x000e620008000800 */
[----:B------:R-:W-:Y:S02]  /*3900*/  PLOP3.LUT P2, PT, PT, PT, PT, 0x80, 0x8 ;  /* 0x000000000008781c */ /* 0x000fe40003f4f070 */
[----:B------:R-:W-:Y:S01]  /*3910*/  SHF.L.U32 R5, R9, 0x1f, RZ ;  /* 0x0000001f09057819 */ /* 0x000fe200000006ff */
[----:B------:R-:W-:Y:S02]  /*3920*/  ULEA UR9, UR19, UR7, 0x3 ;  /* 0x0000000713097291 */ /* 0x000fe4000f8e18ff */
[----:B------:R-:W-:Y:S02]  /*3930*/  ULEA UR10, UR19, UR21, 0x7 ;  /* 0x00000015130a7291 */ /* 0x000fe4000f8e38ff */
[----:B-1----:R-:W-:-:S06]  /*3940*/  UISETP.GE.AND UP0, UPT, UR8, 0x1, UPT ;  /* 0x000000010800788c */ /* 0x002fcc000bf06270 */
[----:B------:R-:W-:-:S05]  /*3950*/  PLOP3.LUT P0, PT, PT, PT, UP0, 0x80, 0x8 ;  /* 0x000000000008781c */ /* 0x000fca0003f0f008 */
[----:B------:R-:W-:-:S08]  /*3960*/  @UP0 ULEA UR8, UR18, UR7, 0x3 ;  /* 0x0000000712080291 */ /* 0x000fd0000f8e18ff */
[----:B------:R-:W-:-:S04]  /*3970*/  @P0 SHF.L.U32 R0, R2, 0x1f, RZ ;  /* 0x0000001f02000819 */ /* 0x000fc800000006ff */
[----:B------:R1:W2:Y:S01]  /*3980*/  @P0 SYNCS.PHASECHK.TRANS64.TRYWAIT P2, [UR8], R0 ;  /* 0x00000000ff0005a7 */ /* 0x0002a20008041108 */
[----:B------:R-:W3:Y:S02]  /*3990*/  SYNCS.PHASECHK.TRANS64.TRYWAIT P0, [UR9+0xf0], R5 ;  /* 0x0000f005ff0075a7 */ /* 0x000ee40008001109 */
[----:B-123--:R-:W-:Y:S05]  /*39a0*/  @!P0 BRA `(.L_x_73) ;  /* 0x0000005800b08947 */ /* 0x00efea0003800000 */
.L_x_155:
[----:B------:R-:W-:Y:S01]  /*39b0*/  UMOV UR16, UR17 ;  /* 0x0000001100107c82 */ /* 0x000fe20008000000 */
[----:B------:R-:W-:Y:S05]  /*39c0*/  BRA.U !UP0, `(.L_x_74) ;  /* 0x0000000108c07547 */ /* 0x000fea000b800000 */
[----:B------:R-:W-:Y:S02]  /*39d0*/  UIADD3 UR16, UPT, UPT, UR20, UR17, URZ ;  /* 0x0000001114107290 */ /* 0x000fe4000fffe0ff */
[----:B------:R-:W-:Y:S01]  /*39e0*/  UPLOP3.LUT UP3, UPT, UPT, UPT, UPT, 0x40, 0x4 ;  /* 0x000000000004789c */ /* 0x000fe20003f6e870 */
[----:B------:R-:W-:Y:S01]  /*39f0*/  UMOV UR15, UR6 ;  /* 0x00000006000f7c82 */ /* 0x000fe20008000000 */
[----:B------:R-:W-:-:S09]  /*3a00*/  UMOV UR46, UR18 ;  /* 0x00000012002e7c82 */ /* 0x000fd20008000000 */
.L_x_77:
[----:B--2---:R-:W-:Y:S01]  /*3a10*/  ULEA UR8, UR46, UR7, 0x3 ;  /* 0x000000072e087291 */ /* 0x004fe2000f8e18ff */
[----:B---3--:R-:W-:Y:S11]  /*3a20*/  @P2 BRA `(.L_x_75) ;  /* 0x00000000000c2947 */ /* 0x008ff60003800000 */
[----:B-1----:R-:W-:Y:S04]  /*3a30*/  SHF.L.U32 R5, R2, 0x1f, RZ ;  /* 0x0000001f02057819 */ /* 0x002fe800000006ff */
[----:B------:R-:W1:Y:S02]  /*3a40*/  SYNCS.PHASECHK.TRANS64.TRYWAIT P0, [UR8], R5 ;  /* 0x00000005ff0075a7 */ /* 0x000e640008001108 */
[----:B-1----:R-:W-:Y:S05]  /*3a50*/  @!P0 BRA `(.L_x_76) ;  /* 0x00000058009c8947 */ /* 0x002fea0003800000 */
.L_x_75:
[----:B------:R-:W-:Y:S01]  /*3a60*/  UISETP.NE.AND UP0, UPT, UR15, 0x1, UPT ;  /* 0x000000010f00788c */ /* 0x000fe2000bf05270 */
[----:B------:R-:W-:Y:S01]  /*3a70*/  PLOP3.LUT P2, PT, PT, PT, PT, 0x80, 0x8 ;  /* 0x000000000008781c */ /* 0x000fe20003f4f070 */
[----:B------:R-:W-:Y:S02]  /*3a80*/  UIADD3 UR18, UPT, UPT, UR46, 0x1, URZ ;  /* 0x000000012e127890 */ /* 0x000fe4000fffe0ff */
[----:B------:R-:W-:Y:S02]  /*3a90*/  ULEA UR32, UR46, UR14, 0x9 ;  /* 0x0000000e2e207291 */ /* 0x000fe4000f8e48ff */
[----:B------:R-:W-:Y:S01]  /*3aa0*/  UISETP.NE.AND UP1, UPT, UR18, 0x8, UPT ;  /* 0x000000081200788c */ /* 0x000fe2000bf25270 */
[----:B------:R-:W-:Y:S01]  /*3ab0*/  PLOP3.LUT P0, PT, PT, PT, UP0, 0x80, 0x8 ;  /* 0x000000000008781c */ /* 0x000fe20003f0f008 */
[----:B------:R-:W-:Y:S02]  /*3ac0*/  UIADD3 UR44, UPT, UPT, UR32, 0x2, URZ ;  /* 0x00000002202c7890 */ /* 0x000fe4000fffe0ff */
[----:B------:R-:W-:Y:S02]  /*3ad0*/  USEL UR31, URZ, 0x1, UP1 ;  /* 0x00000001ff1f7887 */ /* 0x000fe40008800000 */
[----:B------:R-:W-:Y:S02]  /*3ae0*/  USEL UR18, UR18, URZ, UP1 ;  /* 0x000000ff12127287 */ /* 0x000fe40008800000 */
[----:B------:R-:W-:Y:S02]  /*3af0*/  UIADD3 UR40, UPT, UPT, UR32, 0x4, URZ ;  /* 0x0000000420287890 */ /* 0x000fe4000fffe0ff */
[----:B------:R-:W-:Y:S01]  /*3b00*/  @UP0 ULEA UR30, UR18, UR7, 0x3 ;  /* 0x00000007121e0291 */ /* 0x000fe2000f8e18ff */
[----:B------:R-:W-:Y:S01]  /*3b10*/  LOP3.LUT R2, R2, UR31, RZ, 0x3c, !PT ;  /* 0x0000001f02027c12 */ /* 0x000fe2000f8e3cff */
[----:B------:R-:W-:Y:S02]  /*3b20*/  UIADD3 UR36, UPT, UPT, UR32, 0x6, URZ ;  /* 0x0000000620247890 */ /* 0x000fe4000fffe0ff */
[----:B------:R-:W-:Y:S01]  /*3b30*/  UIADD3 UR8, UPT, UPT, UR8, 0x40, URZ ;  /* 0x0000004008087890 */ /* 0x000fe2000fffe0ff */
[----:B-1----:R-:W-:Y:S01]  /*3b40*/  @P0 SHF.L.U32 R0, R2, 0x1f, RZ ;  /* 0x0000001f02000819 */ /* 0x002fe200000006ff */
[----:B------:R-:W-:Y:S02]  /*3b50*/  UIADD3 UR17, UPT, UPT, UR17, 0x1, URZ ;  /* 0x0000000111117890 */ /* 0x000fe4000fffe0ff */
[----:B------:R-:W-:Y:S01]  /*3b60*/  UIADD3 UR15, UPT, UPT, UR15, -0x1, URZ ;  /* 0xffffffff0f0f7890 */ /* 0x000fe2000fffe0ff */
[----:B------:R2:W3:Y:S01]  /*3b70*/  @P0 SYNCS.PHASECHK.TRANS64.TRYWAIT P2, [UR30], R0 ;  /* 0x00000000ff0005a7 */ /* 0x0004e2000804111e */
[----:B------:R-:W-:Y:S02]  /*3b80*/  ULEA UR30, UR46, UR13, 0xa ;  /* 0x0000000d2e1e7291 */ /* 0x000fe4000f8e50ff */
[----:B------:R-:W-:Y:S02]  /*3b90*/  UISETP.NE.AND UP0, UPT, UR17, UR16, UPT ;  /* 0x000000101100728c */ /* 0x000fe4000bf05270 */
[----:B------:R-:W-:Y:S02]  /*3ba0*/  UIADD3 UR42, UPT, UPT, UR30, 0x2, URZ ;  /* 0x000000021e2a7890 */ /* 0x000fe4000fffe0ff */
[----:B------:R-:W-:Y:S02]  /*3bb0*/  UIADD3 UR38, UPT, UPT, UR30, 0x4, URZ ;  /* 0x000000041e267890 */ /* 0x000fe4000fffe0ff */
[----:B------:R-:W-:Y:S01]  /*3bc0*/  UIADD3 UR34, UPT, UPT, UR30, 0x6, URZ ;  /* 0x000000061e227890 */ /* 0x000fe2000fffe0ff */
[----:B------:R-:W-:Y:S01]  /*3bd0*/  UMOV UR33, 0x40004040 ;  /* 0x4000404000217882 */ /* 0x000fe20000000000 */
[----:B------:R-:W-:Y:S01]  /*3be0*/  UMOV UR31, 0x40004040 ;  /* 0x40004040001f7882 */ /* 0x000fe20000000000 */
[----:B------:R-:W-:Y:S01]  /*3bf0*/  UMOV UR45, 0x40004040 ;  /* 0x40004040002d7882 */ /* 0x000fe20000000000 */
[----:B------:R2:W-:Y:S01]  /*3c00*/  UTCIMMA.2CTA gdesc[UR30], gdesc[UR32], tmem[UR10], tmem[UR28], idesc[UR29], UP3 ;  /* 0x00ff1c201e0075ea */ /* 0x0005e20009a0010a */
[----:B------:R-:W-:Y:S01]  /*3c10*/  UPLOP3.LUT UP3, UPT, UPT, UPT, UPT, 0x80, 0x8 ;  /* 0x000000000008789c */ /* 0x000fe20003f6f070 */
[----:B------:R-:W-:Y:S01]  /*3c20*/  UMOV UR43, 0x40004040 ;  /* 0x40004040002b7882 */ /* 0x000fe20000000000 */
[----:B------:R-:W-:Y:S01]  /*3c30*/  UMOV UR41, 0x40004040 ;  /* 0x4000404000297882 */ /* 0x000fe20000000000 */
[----:B------:R2:W-:Y:S01]  /*3c40*/  UTCIMMA.2CTA gdesc[UR42], gdesc[UR44], tmem[UR10], tmem[UR26], idesc[UR27], UPT ;  /* 0x00ff1a2c2a0075ea */ /* 0x0005e2000ba0010a */
[----:B------:R-:W-:Y:S01]  /*3c50*/  UMOV UR39, 0x40004040 ;  /* 0x4000404000277882 */ /* 0x000fe20000000000 */
[----:B------:R-:W-:Y:S01]  /*3c60*/  UMOV UR37, 0x40004040 ;  /* 0x4000404000257882 */ /* 0x000fe20000000000 */
[----:B------:R-:W-:Y:S01]  /*3c70*/  UMOV UR35, 0x40004040 ;  /* 0x4000404000237882 */ /* 0x000fe20000000000 */
[----:B------:R2:W-:Y:S01]  /*3c80*/  UTCIMMA.2CTA gdesc[UR38], gdesc[UR40], tmem[UR10], tmem[UR24], idesc[UR25], UPT ;  /* 0x00ff1828260075ea */ /* 0x0005e2000ba0010a */
[----:B------:R2:W-:Y:S01]  /*3c90*/  UTCIMMA.2CTA gdesc[UR34], gdesc[UR36], tmem[UR10], tmem[UR22], idesc[UR23], UPT ;  /* 0x00ff1624220075ea */ /* 0x0005e2000ba0010a */
[----:B------:R2:W-:Y:S01]  /*3ca0*/  UTCBAR.2CTA.MULTICAST [UR8], URZ, UR12 ;  /* 0x000000ff080073e9 */ /* 0x0005e2000820080c */
[----:B------:R-:W-:Y:S01]  /*3cb0*/  UMOV UR46, UR18 ;  /* 0x00000012002e7c82 */ /* 0x000fe20008000000 */
[----:B------:R-:W-:Y:S05]  /*3cc0*/  BRA.U UP0, `(.L_x_77) ;  /* 0xfffffffd00507547 */ /* 0x000fea000b83ffff */
.L_x_74:
[----:B------:R-:W-:Y:S01]  /*3cd0*/  UIADD3 UR9, UPT, UPT, UR9, 0xd0, URZ ;  /* 0x000000d009097890 */ /* 0x000fe2000fffe0ff */
[----:B------:R-:W-:-:S08]  /*3ce0*/  UMOV UR17, UR16 ;  /* 0x0000001000117c82 */ /* 0x000fd00008000000 */
[----:B------:R4:W-:Y:S01]  /*3cf0*/  UTCBAR.2CTA.MULTICAST [UR9], URZ, UR11 ;  /* 0x000000ff090073e9 */ /* 0x0009e2000820080b */
[----:B------:R-:W-:Y:S02]  /*3d00*/  NOP ;  /* 0x0000000000007918 */ /* 0x000fe40000000000 */
.L_x_72:
[----:B------:R-:W-:Y:S01]  /*3d10*/  UIADD3 UR19, UPT, UPT, UR19, 0x1, URZ ;  /* 0x0000000113137890 */ /* 0x000fe2000fffe0ff */
[----:B------:R-:W-:-:S03]  /*3d20*/  ISETP.NE.AND P0, PT, R8, 0x2, PT ;  /* 0x000000020800780c */ /* 0x000fc60003f05270 */
[----:B------:R-:W-:Y:S01]  /*3d30*/  UISETP.NE.AND UP0, UPT, UR19, 0x4, UPT ;  /* 0x000000041300788c */ /* 0x000fe2000bf05270 */
[----:B-12---:R-:W-:Y:S02]  /*3d40*/  SEL R0, RZ, 0x1, P0 ;  /* 0x00000001ff007807 */ /* 0x006fe40000000000 */
[----:B------:R-:W-:Y:S01]  /*3d50*/  SEL R8, R8, RZ, P0 ;  /* 0x000000ff08087207 */ /* 0x000fe20000000000 */
[----:B------:R-:W-:Y:S01]  /*3d60*/  USEL UR8, URZ, 0x1, UP0 ;  /* 0x00000001ff087887 */ /* 0x000fe20008000000 */
[----:B------:R-:W-:Y:S01]  /*3d70*/  LOP3.LUT R3, R3, R0, RZ, 0x3c, !PT ;  /* 0x0000000003037212 */ /* 0x000fe200078e3cff */
[----:B------:R-:W-:-:S04]  /*3d80*/  USEL UR19, UR19, URZ, UP0 ;  /* 0x000000ff13137287 */ /* 0x000fc80008000000 */
[----:B------:R-:W-:Y:S01]  /*3d90*/  LOP3.LUT R9, R9, UR8, RZ, 0x3c, !PT ;  /* 0x0000000809097c12 */ /* 0x000fe2000f8e3cff */
[----:B------:R-:W-:Y:S07]  /*3da0*/  @P1 BRA `(.L_x_78) ;  /* 0xfffffff800881947 */ /* 0x000fee000383ffff */
[----:B------:R-:W1:Y:S01]  /*3db0*/  S2UR UR6, SR_CgaCtaId ;  /* 0x00000000000679c3 */ /* 0x000e620000008800 */
[----:B------:R-:W-:Y:S01]  /*3dc0*/  ELECT P0, URZ, PT ;  /* 0x0000000000ff782f */ /* 0x000fe20003800000 */
[----:B------:R-:W-:Y:S01]  /*3dd0*/  HFMA2 R0, -RZ, RZ, 0, 5.9604644775390625e-08 ;  /* 0x00000001ff007431 */ /* 0x000fe200000001ff */
[----:B------:R-:W-:-:S05]  /*3de0*/  UMOV UR8, 0x40 ;  /* 0x0000004000087882 */ /* 0x000fca0000000000 */
[----:B------:R-:W-:Y:S01]  /*3df0*/  UVIRTCOUNT.DEALLOC.SMPOOL 0x80 ;  /* 0x000000800000784c */ /* 0x000fe20000000000 */
[----:B------:R-:W-:Y:S02]  /*3e00*/  UISETP.NE.AND UP0, UPT, UR5, URZ, UPT ;  /* 0x000000ff0500728c */ /* 0x000fe4000bf05270 */
[----:B-1----:R-:W-:-:S09]  /*3e10*/  ULEA UR6, UR6, UR8, 0x18 ;  /* 0x0000000806067291 */ /* 0x002fd2000f8ec0ff */
[----:B------:R1:W-:Y:S01]  /*3e20*/  @P0 STS.U8 [UR6+0x1c], R0 ;  /* 0x00001c00ff000988 */ /* 0x0003e20008000006 */
[----:B------:R-:W-:Y:S05]  /*3e30*/  BRA.U UP0, `(.L_x_79) ;  /* 0x0000000100a07547 */ /* 0x000fea000b800000 */
[----:B------:R-:W-:Y:S01]  /*3e40*/  UIADD3 UR5, UPT, UPT, UR7, 0xf0, URZ ;  /* 0x000000f007057890 */ /* 0x000fe2000fffe0ff */
[----:B------:R-:W-:-:S03]  /*3e50*/  SHF.L.U32 R3, R9, 0x1f, RZ ;  /* 0x0000001f09037819 */ /* 0x000fc600000006ff */
[----:B------:R-:W-:-:S09]  /*3e60*/  ULEA UR8, UR19, UR5, 0x3 ;  /* 0x0000000513087291 */ /* 0x000fd2000f8e18ff */
[----:B------:R-:W2:Y:S02]  /*3e70*/  SYNCS.PHASECHK.TRANS64.TRYWAIT P0, [UR8], R3 ;  /* 0x00000003ff0075a7 */ /* 0x000ea40008001108 */
[----:B--2---:R-:W-:Y:S05]  /*3e80*/  @!P0 BRA `(.L_x_80) ;  /* 0x0000005400a88947 */ /* 0x004fea0003800000 */
.L_x_158:
[----:B----4-:R-:W-:-:S04]  /*3e90*/  UIADD3 UR9, UPT, UPT, UR19, 0x1, URZ ;  /* 0x0000000113097890 */ /* 0x010fc8000fffe0ff */
        /* <DEDUP_REMOVED lines=8> */
.L_x_160:
        /* <DEDUP_REMOVED lines=9> */
.L_x_162:
[----:B------:R-:W-:-:S04]  /*3fb0*/  UIADD3 UR9, UPT, UPT, UR9, 0x1, URZ ;  /* 0x0000000109097890 */ /* 0x000fc8000fffe0ff */
[----:B------:R-:W-:-:S04]  /*3fc0*/  UISETP.NE.AND UP1, UPT, UR9, 0x4, UPT ;  /* 0x000000040900788c */ /* 0x000fc8000bf25270 */
[----:B------:R-:W-:Y:S02]  /*3fd0*/  USEL UR8, URZ, 0x1, UP1 ;  /* 0x00000001ff087887 */ /* 0x000fe40008800000 */
[----:B------:R-:W-:-:S04]  /*3fe0*/  USEL UR9, UR9, URZ, UP1 ;  /* 0x000000ff09097287 */ /* 0x000fc80008800000 */
[----:B------:R-:W-:Y:S01]  /*3ff0*/  ULEA UR9, UR9, UR5, 0x3 ;  /* 0x0000000509097291 */ /* 0x000fe2000f8e18ff */
[----:B-1----:R-:W-:-:S04]  /*4000*/  LOP3.LUT R3, R2, UR8, RZ, 0x3c, !PT ;  /* 0x0000000802037c12 */ /* 0x002fc8000f8e3cff */
[----:B------:R-:W-:Y:S01]  /*4010*/  SHF.L.U32 R3, R3, 0x1f, RZ ;  /* 0x0000001f03037819 */ /* 0x000fe200000006ff */
[----:B------:R-:W-:-:S04]  /*4020*/  IMAD.U32 R0, RZ, RZ, UR9 ;  /* 0x00000009ff007e24 */ /* 0x000fc8000f8e00ff */
[----:B------:R1:W2:Y:S03]  /*4030*/  SYNCS.PHASECHK.TRANS64.TRYWAIT P0, [R0+URZ], R3 ;  /* 0x00000003000075a7 */ /* 0x0002a600080011ff */
[----:B--2---:R-:W-:Y:S05]  /*4040*/  @!P0 NANOSLEEP.SYNCS 0x989680 ;  /* 0x009896800000895d */ /* 0x004fea0003900000 */
[----:B------:R-:W2:Y:S02]  /*4050*/  @!P0 SYNCS.PHASECHK.TRANS64 P0, [R0+URZ], R3 ;  /* 0x00000003000085a7 */ /* 0x000ea400080010ff */
[----:B--2---:R-:W-:Y:S05]  /*4060*/  @P0 BRA `(.L_x_83) ;  /* 0x0000000000200947 */ /* 0x004fea0003800000 */
.L_x_84:
[----:B--2---:R2:W4:Y:S02]  /*4070*/  SYNCS.PHASECHK.TRANS64.TRYWAIT P0, [R0+URZ], R3 ;  /* 0x00000003000075a7 */ /* 0x00452400080011ff */
[----:B----4-:R-:W-:Y:S05]  /*4080*/  @!P0 NANOSLEEP.SYNCS 0x989680 ;  /* 0x009896800000895d */ /* 0x010fea0003900000 */
[----:B------:R-:W4:Y:S02]  /*4090*/  @!P0 SYNCS.PHASECHK.TRANS64 P0, [R0+URZ], R3 ;  /* 0x00000003000085a7 */ /* 0x000f2400080010ff */
[----:B----4-:R-:W-:Y:S05]  /*40a0*/  @!P0 BRA `(.L_x_84) ;  /* 0xfffffffc00f08947 */ /* 0x010fea000383ffff */
[----:B------:R-:W-:Y:S05]  /*40b0*/  BRA `(.L_x_83) ;  /* 0x00000000000c7947 */ /* 0x000fea0003800000 */
.L_x_79:
[----:B------:R-:W-:-:S04]  /*40c0*/  UIADD3 UR5, UPT, UPT, UR7, 0x130, URZ ;  /* 0x0000013007057890 */ /* 0x000fc8000fffe0ff */
[----:B------:R-:W-:-:S09]  /*40d0*/  UPRMT UR5, UR4, 0x654, UR5 ;  /* 0x0000065404057896 */ /* 0x000fd20008000005 */
[----:B------:R-:W-:Y:S03]  /*40e0*/  SYNCS.ARRIVE.TRANS64.RED.A1T0 RZ, [UR5], RZ ;  /* 0x000000ffffff79a7 */ /* 0x000fe60008100405 */
.L_x_83:
[----:B-12---:R-:W-:Y:S01]  /*40f0*/  SHF.L.U32 R3, RZ, 0x1f, RZ ;  /* 0x0000001fff037819 */ /* 0x006fe200000006ff */
[----:B------:R-:W-:Y:S01]  /*4100*/  UIADD3 UR5, UPT, UPT, UR7, 0x130, URZ ;  /* 0x0000013007057890 */ /* 0x000fe2000fffe0ff */
[----:B------:R-:W-:Y:S02]  /*4110*/  PLOP3.LUT P0, PT, PT, PT, UP0, 0x80, 0x8 ;  /* 0x000000000008781c */ /* 0x000fe40003f0f008 */
[----:B------:R-:W1:Y:S02]  /*4120*/  SYNCS.PHASECHK.TRANS64.TRYWAIT P1, [UR7+0x130], R3 ;  /* 0x00013003ff0075a7 */ /* 0x000e640008021107 */
[----:B-1----:R-:W-:Y:S09]  /*4130*/  @!P1 BRA `(.L_x_85) ;  /* 0x0000005400449947 */ /* 0x002ff20003800000 */
.L_x_164:
[----:B------:R-:W-:Y:S01]  /*4140*/  @!UP0 UPRMT UR5, UR4, 0x654, UR5 ;  /* 0x0000065404058896 */ /* 0x000fe20008000005 */
[----:B------:R-:W-:Y:S02]  /*4150*/  UMOV UR8, 0xffff ;  /* 0x0000ffff00087882 */ /* 0x000fe40000000000 */
[----:B------:R-:W-:-:S06]  /*4160*/  UMOV UR4, 0x1 ;  /* 0x0000000100047882 */ /* 0x000fcc0000000000 */
[----:B------:R-:W-:Y:S01]  /*4170*/  @!P0 SYNCS.ARRIVE.TRANS64.RED.A1T0 RZ, [UR5], RZ ;  /* 0x000000ffffff89a7 */ /* 0x000fe20008100405 */
[----:B------:R-:W-:Y:S01]  /*4180*/  NOP ;  /* 0x0000000000007918 */ /* 0x000fe20000000000 */
[----:B-1----:R-:W1:Y:S01]  /*4190*/  LDS R0, [UR6+0x14] ;  /* 0x00001406ff007984 */ /* 0x002e620008000800 */
[----:B------:R-:W-:-:S04]  /*41a0*/  ULOP3.LUT UR5, UR21, 0xffff, URZ, 0xc0, !UPT ;  /* 0x0000ffff15057892 */ /* 0x000fc8000f8ec0ff */
[----:B------:R-:W-:-:S04]  /*41b0*/  USHF.R.U32.HI UR5, URZ, 0x5, UR5 ;  /* 0x00000005ff057899 */ /* 0x000fc80008011605 */
[----:B------:R-:W-:Y:S02]  /*41c0*/  USHF.L.U32 UR8, UR8, UR5, URZ ;  /* 0x0000000508087299 */ /* 0x000fe400080006ff */
[----:B------:R-:W-:-:S04]  /*41d0*/  USHF.L.U32 UR4, UR4, UR5, URZ ;  /* 0x0000000504047299 */ /* 0x000fc800080006ff */
[----:B-1----:R-:W-:-:S04]  /*41e0*/  LOP3.LUT R0, R0, UR8, RZ, 0xc0, !PT ;  /* 0x0000000800007c12 */ /* 0x002fc8000f8ec0ff */
[----:B------:R-:W-:-:S13]  /*41f0*/  ISETP.NE.AND P0, PT, R0, UR8, PT ;  /* 0x0000000800007c0c */ /* 0x000fda000bf05270 */
[----:B------:R-:W-:Y:S05]  /*4200*/  @P0 BRA `(.L_x_86) ;  /* 0x0000000000580947 */ /* 0x000fea0003800000 */
[----:B------:R-:W1:Y:S02]  /*4210*/  LDS R0, [UR6+0x18] ;  /* 0x00001806ff007984 */ /* 0x000e640008000800 */
[----:B-1----:R-:W-:-:S04]  /*4220*/  LOP3.LUT R0, R0, UR4, RZ, 0xc0, !PT ;  /* 0x0000000400007c12 */ /* 0x002fc8000f8ec0ff */
[----:B------:R-:W-:-:S13]  /*4230*/  ISETP.NE.AND P0, PT, R0, UR4, PT ;  /* 0x0000000400007c0c */ /* 0x000fda000bf05270 */
[----:B------:R-:W-:Y:S05]  /*4240*/  @P0 BRA `(.L_x_87) ;  /* 0x00000000003c0947 */ /* 0x000fea0003800000 */
[----:B------:R-:W1:Y:S01]  /*4250*/  S2R R2, SR_LANEID ;  /* 0x0000000000027919 */ /* 0x000e620000000000 */
[----:B------:R-:W-:Y:S01]  /*4260*/  ULOP3.LUT UR8, URZ, UR8, URZ, 0x33, !UPT ;  /* 0x00000008ff087292 */ /* 0x000fe2000f8e33ff */
[----:B------:R-:W-:Y:S01]  /*4270*/  LOP3.LUT R4, RZ, UR4, RZ, 0x33, !PT ;  /* 0x00000004ff047c12 */ /* 0x000fe2000f8e33ff */
[----:B------:R-:W-:Y:S02]  /*4280*/  VOTEU.ANY UR7, UPT, PT ;  /* 0x0000000000077886 */ /* 0x000fe400038e0100 */
[----:B------:R-:W-:Y:S01]  /*4290*/  UFLO.U32 UR7, UR7 ;  /* 0x00000007000772bd */ /* 0x000fe200080e0000 */
[----:B------:R-:W2:Y:S01]  /*42a0*/  REDUX UR4, R4 ;  /* 0x00000000040473c4 */ /* 0x000ea20000000000 */
[----:B------:R-:W-:-:S06]  /*42b0*/  IMAD.U32 R0, RZ, RZ, UR8 ;  /* 0x00000008ff007e24 */ /* 0x000fcc000f8e00ff */
[----:B------:R1:W-:Y:S01]  /*42c0*/  UTCATOMSWS.AND URZ, UR8 ;  /* 0x0000000800ff79e3 */ /* 0x0003e20008000000 */
[----:B------:R-:W3:Y:S01]  /*42d0*/  REDUX UR5, R0 ;  /* 0x00000000000573c4 */ /* 0x000ee20000000000 */
[----:B-1----:R-:W-:Y:S01]  /*42e0*/  ISETP.EQ.U32.AND P0, PT, R2, UR7, PT ;  /* 0x0000000702007c0c */ /* 0x002fe2000bf02070 */
[----:B--2---:R-:W-:Y:S01]  /*42f0*/  IMAD.U32 R2, RZ, RZ, UR4 ;  /* 0x00000004ff027e24 */ /* 0x004fe2000f8e00ff */
[----:B---3--:R-:W-:-:S11]  /*4300*/  MOV R3, UR5 ;  /* 0x0000000500037c02 */ /* 0x008fd60008000f00 */
[----:B------:R1:W-:Y:S04]  /*4310*/  @P0 ATOMS.AND RZ, [UR6+0x14], R3 ;  /* 0x00001403ffff098c */ /* 0x0003e8000a800006 */
[----:B------:R1:W-:Y:S01]  /*4320*/  @P0 ATOMS.AND RZ, [UR6+0x18], R2 ;  /* 0x00001802ffff098c */ /* 0x0003e2000a800006 */
[----:B------:R-:W-:Y:S05]  /*4330*/  BRA `(.L_x_88) ;  /* 0x0000000000147947 */ /* 0x000fea0003800000 */
.L_x_87:
[----:B------:R-:W-:Y:S02]  /*4340*/  MOV R2, 0x4360 ;  /* 0x0000436000027802 */ /* 0x000fe40000000f00 */
[----:B---345:R-:W-:Y:S05]  /*4350*/  CALL.REL.NOINC `($__internal_0_$__cuda_sm10x_tcgen05_guardrail_trap_col_being_dealloced_not_returned_by_alloc) ;  /* 0x0000005400987944 */ /* 0x038fea0003c00000 */
[----:B------:R-:W-:Y:S05]  /*4360*/  BRA `(.L_x_88) ;  /* 0x0000000000087947 */ /* 0x000fea0003800000 */
.L_x_86:
[----:B------:R-:W-:Y:S02]  /*4370*/  MOV R2, 0x4390 ;  /* 0x0000439000027802 */ /* 0x000fe40000000f00 */
[----:B---345:R-:W-:Y:S05]  /*4380*/  CALL.REL.NOINC `($__internal_2_$__cuda_sm10x_tcgen05_guardrail_trap_unallocated_columns_being_dealloced) ;  /* 0x0000005400a47944 */ /* 0x038fea0003c00000 */
.L_x_88:
[----:B------:R-:W-:Y:S01]  /*4390*/  NOP ;  /* 0x0000000000007918 */ /* 0x000fe20000000000 */
[----:B----4-:R-:W-:Y:S05]  /*43a0*/  EXIT ;  /* 0x000000000000794d */ /* 0x010fea0003800000 */
.L_x_59:
[----:B------:R-:W-:-:S09]  /*43b0*/  UISETP.NE.OR UP5, UPT, UR10, 0x3, !UP5 ;  /* 0x000000030a00788c */ /* 0x000fd2000efa5670 */
[----:B------:R-:W-:Y:S05]  /*43c0*/  BRA.U UP5, `(.L_x_89) ;  /* 0x0000000d05407547 */ /* 0x000fea000b800000 */
[----:B------:R-:W1:Y:S01]  /*43d0*/  LDC R0, c[0x0][0xb30] ;  /* 0x0002cc00ff007b82 */ /* 0x000e620000000800 */
[----:B------:R-:W2:Y:S01]  /*43e0*/  LDCU.64 UR8, c[0x0][0x888] ;  /* 0x00011100ff0877ac */ /* 0x000ea20008000a00 */
[----:B------:R-:W-:Y:S02]  /*43f0*/  HFMA2 R29, -RZ, RZ, 0, 0 ;  /* 0x00000000ff1d7431 */ /* 0x000fe400000001ff */
[----:B------:R-:W-:Y:S01]  /*4400*/  IMAD.MOV.U32 R31, RZ, RZ, 0x1 ;  /* 0x00000001ff1f7424 */ /* 0x000fe200078e00ff */
[----:B------:R-:W-:Y:S01]  /*4410*/  MOV R23, 0x2000 ;  /* 0x0000200000177802 */ /* 0x000fe20000000f00 */
[----:B------:R-:W3:Y:S01]  /*4420*/  LDCU.64 UR4, c[0x0][0x890] ;  /* 0x00011200ff0477ac */ /* 0x000ee20008000a00 */
[----:B------:R-:W-:Y:S01]  /*4430*/  IMAD.MOV.U32 R30, RZ, RZ, RZ ;  /* 0x000000ffff1e7224 */ /* 0x000fe200078e00ff */
[----:B------:R-:W4:Y:S01]  /*4440*/  LDC R19, c[0x0][0x370] ;  /* 0x0000dc00ff137b82 */ /* 0x000f220000000800 */
[----:B------:R-:W-:Y:S01]  /*4450*/  UMOV UR6, 0x400 ;  /* 0x0000040000067882 */ /* 0x000fe20000000000 */
[----:B------:R-:W-:-:S02]  /*4460*/  UPLOP3.LUT UP1, UPT, UPT, UPT, UPT, 0x40, 0x4 ;  /* 0x000000000004789c */ /* 0x000fc40003f2e870 */
[----:B------:R-:W-:-:S04]  /*4470*/  ULEA UR6, UR37, UR6, 0x18 ;  /* 0x0000000625067291 */ /* 0x000fc8000f8ec0ff */
[----:B------:R-:W4:Y:S01]  /*4480*/  LDC R2, c[0x0][0xb0c] ;  /* 0x0002c300ff027b82 */ /* 0x000f220000000800 */
[----:B------:R-:W-:Y:S02]  /*4490*/  UIADD3 UR13, UPT, UPT, UR6, 0x88, URZ ;  /* 0x00000088060d7890 */ /* 0x000fe4000fffe0ff */
[----:B--2---:R-:W-:Y:S02]  /*44a0*/  UISETP.NE.U32.AND UP2, UPT, UR8, URZ, UPT ;  /* 0x000000ff0800728c */ /* 0x004fe4000bf45070 */
[----:B------:R-:W-:Y:S02]  /*44b0*/  UIADD3 UR17, UPT, UPT, UR6, 0x80, URZ ;  /* 0x0000008006117890 */ /* 0x000fe4000fffe0ff */
[----:B---3--:R-:W-:Y:S01]  /*44c0*/  UISETP.NE.U32.AND UP3, UPT, UR4, URZ, UPT ;  /* 0x000000ff0400728c */ /* 0x008fe2000bf65070 */
[----:B------:R-:W2:Y:S01]  /*44d0*/  LDC R18, c[0x0][0xb20] ;  /* 0x0002c800ff127b82 */ /* 0x000ea20000000800 */
[----:B-1----:R-:W-:Y:S01]  /*44e0*/  ISETP.NE.AND P1, PT, R0, 0x1, PT ;  /* 0x000000010000780c */ /* 0x002fe20003f25270 */
[----:B------:R-:W-:-:S02]  /*44f0*/  UISETP.NE.AND.EX UP2, UPT, UR9, URZ, UPT, UP2 ;  /* 0x000000ff0900728c */ /* 0x000fc4000bf45320 */
[----:B------:R-:W-:Y:S02]  /*4500*/  UPRMT UR13, UR37, 0x654, UR13 ;  /* 0x00000654250d7896 */ /* 0x000fe4000800000d */
[----:B------:R-:W-:Y:S02]  /*4510*/  UISETP.NE.AND.EX UP3, UPT, UR5, URZ, UPT, UP3 ;  /* 0x000000ff0500728c */ /* 0x000fe4000bf65330 */
[----:B------:R-:W1:Y:S08]  /*4520*/  LDC.64 R32, c[0x0][0x348] ;  /* 0x0000d200ff207b82 */ /* 0x000e700000000a00 */
[----:B------:R-:W3:Y:S08]  /*4530*/  LDC.64 R16, c[0x0][0xb10] ;  /* 0x0002c400ff107b82 */ /* 0x000ef00000000a00 */
[----:B------:R-:W1:Y:S08]  /*4540*/  LDC.64 R6, c[0x0][0xb18] ;  /* 0x0002c600ff067b82 */ /* 0x000e700000000a00 */
[----:B------:R-:W1:Y:S08]  /*4550*/  LDC.64 R4, c[0x0][0xb28] ;  /* 0x0002ca00ff047b82 */ /* 0x000e700000000a00 */
[----:B--2-4-:R-:W1:Y:S02]  /*4560*/  LDC R22, c[0x0][0x374] ;  /* 0x0000dd00ff167b82 */ /* 0x014e640000000800 */
.L_x_98:
[C---:B------:R-:W-:Y:S02]  /*4570*/  LEA R0, R30.reuse, UR6, 0x3 ;  /* 0x000000061e007c11 */ /* 0x040fe4000f8e18ff */
[----:B------:R-:W-:Y:S02]  /*4580*/  SHF.L.U32 R3, R29, 0x1f, RZ ;  /* 0x0000001f1d037819 */ /* 0x000fe400000006ff */
[----:B------:R-:W-:Y:S02]  /*4590*/  LEA R24, R30, UR6, 0x4 ;  /* 0x000000061e187c11 */ /* 0x000fe4000f8e20ff */
[----:B--2---:R-:W2:Y:S02]  /*45a0*/  SYNCS.PHASECHK.TRANS64.TRYWAIT P0, [R0+URZ+0xb0], R3 ;  /* 0x0000b003000075a7 */ /* 0x004ea400080011ff */
[----:B--2---:R-:W-:Y:S05]  /*45b0*/  @!P0 BRA `(.L_x_90) ;  /* 0x00000050003c8947 */ /* 0x004fea0003800000 */
.L_x_165:
[----:B------:R-:W-:Y:S01]  /*45c0*/  ISETP.GE.AND P0, PT, R72, 0x1, PT ;  /* 0x000000014800780c */ /* 0x000fe20003f06270 */
[----:B------:R-:W4:Y:S01]  /*45d0*/  LDS.128 R24, [R24+0x140] ;  /* 0x0001400018187984 */ /* 0x000f220000000c00 */
[----:B--2---:R-:W-:Y:S01]  /*45e0*/  VIADD R0, R0, 0xc0 ;  /* 0x000000c000007836 */ /* 0x004fe20000000000 */
[----:B------:R-:W-:Y:S01]  /*45f0*/  @!PT LDS RZ, [RZ] ;  /* 0x00000000fffff984 */ /* 0x000fe20000000800 */
[----:B------:R-:W-:Y:S01]  /*4600*/  @!PT LDS RZ, [RZ] ;  /* 0x00000000fffff984 */ /* 0x000fe20000000800 */
[----:B------:R-:W-:Y:S01]  /*4610*/  @!PT LDS RZ, [RZ] ;  /* 0x00000000fffff984 */ /* 0x000fe20000000800 */
[----:B------:R-:W-:Y:S01]  /*4620*/  @!PT LDS RZ, [RZ] ;  /* 0x00000000fffff984 */ /* 0x000fe20000000800 */
[----:B------:R2:W-:Y:S06]  /*4630*/  MEMBAR.ALL.CTA ;  /* 0x0000000000007992 */ /* 0x0005ec0000008000 */
[----:B--2---:R-:W2:Y:S01]  /*4640*/  FENCE.VIEW.ASYNC.S ;  /* 0x00000000000073c6 */ /* 0x004ea20000000000 */
[----:B------:R-:W-:Y:S04]  /*4650*/  PRMT R0, RZ, 0x654, R0 ;  /* 0x00000654ff007816 */ /* 0x000fe80000000000 */
[----:B--2---:R2:W-:Y:S01]  /*4660*/  SYNCS.ARRIVE.TRANS64.RED.A1T0 RZ, [R0+URZ], RZ ;  /* 0x000000ff00ff79a7 */ /* 0x0045e200081004ff */
[----:B----4-:R-:W-:Y:S11]  /*4670*/  LOP3.LUT P3, RZ, R26, 0x1, RZ, 0xc0, !PT ;  /* 0x000000011aff7812 */ /* 0x010ff6000786c0ff */
[----:B------:R-:W-:Y:S02]  /*4680*/  @!UPT UIADD3 URZ, UPT, UPT, URZ, URZ, URZ ;  /* 0x000000fffffff290 */ /* 0x000fe4000fffe0ff */
[----:B------:R-:W-:Y:S02]  /*4690*/  @P3 MOV R13, R24 ;  /* 0x00000018000d3202 */ /* 0x000fe40000000f00 */
[----:B------:R-:W-:Y:S01]  /*46a0*/  @P3 LOP3.LUT R8, R25, 0xffff, RZ, 0xc0, !PT ;  /* 0x0000ffff19083812 */ /* 0x000fe200078ec0ff */
[----:B--2---:R-:W-:Y:S06]  /*46b0*/  @!P0 BRA `(.L_x_91) ;  /* 0x0000000000a48947 */ /* 0x004fec0003800000 */
[----:B-1----:R-:W-:Y:S01]  /*46c0*/  IMAD.HI.U32 R35, R22, R7, RZ ;  /* 0x0000000716237227 */ /* 0x002fe200078e00ff */
[----:B------:R-:W-:Y:S02]  /*46d0*/  ISETP.NE.AND P0, PT, R6, 0x1, PT ;  /* 0x000000010600780c */ /* 0x000fe40003f05270 */
[----:B------:R-:W-:Y:S01]  /*46e0*/  ISETP.NE.AND P2, PT, R72, 0x1, PT ;  /* 0x000000014800780c */ /* 0x000fe20003f45270 */
[----:B---3--:R-:W-:Y:S01]  /*46f0*/  IMAD.HI.U32 R34, R19, R16, RZ ;  /* 0x0000001013227227 */ /* 0x008fe200078e00ff */
[----:B------:R-:W-:Y:S02]  /*4700*/  SHF.R.U32.HI R35, RZ, R18, R35 ;  /* 0x00000012ff237219 */ /* 0x000fe40000011623 */
[----:B------:R-:W-:Y:S01]  /*4710*/  ISETP.NE.AND P4, PT, R2, 0x1, PT ;  /* 0x000000010200780c */ /* 0x000fe20003f85270 */
[----:B------:R-:W-:Y:S01]  /*4720*/  IMAD.HI.U32 R36, R13, R16, RZ ;  /* 0x000000100d247227 */ /* 0x000fe200078e00ff */
[----:B------:R-:W-:Y:S02]  /*4730*/  SHF.R.U32.HI R34, RZ, R17, R34 ;  /* 0x00000011ff227219 */ /* 0x000fe40000011622 */
[----:B------:R-:W-:Y:S01]  /*4740*/  SEL R3, R22, R35, !P0 ;  /* 0x0000002316037207 */ /* 0x000fe20004000000 */
[C---:B------:R-:W-:Y:S01]  /*4750*/  IMAD.HI.U32 R35, R8.reuse, R7, RZ ;  /* 0x0000000708237227 */ /* 0x040fe200078e00ff */
[----:B------:R-:W-:Y:S02]  /*4760*/  SEL R11, R19, R34, !P4 ;  /* 0x00000022130b7207 */ /* 0x000fe40006000000 */
[----:B------:R-:W-:Y:S01]  /*4770*/  SHF.R.U32.HI R36, RZ, R17, R36 ;  /* 0x00000011ff247219 */ /* 0x000fe20000011624 */
[----:B------:R-:W-:Y:S01]  /*4780*/  IMAD.HI.U32 R38, R3, R4, RZ ;  /* 0x0000000403267227 */ /* 0x000fe200078e00ff */
[----:B------:R-:W-:Y:S03]  /*4790*/  SHF.R.U32.HI R35, RZ, R18, R35 ;  /* 0x00000012ff237219 */ /* 0x000fe60000011623 */
[----:B------:R-:W-:Y:S01]  /*47a0*/  IMAD.HI.U32 R34, R11, R4, RZ ;  /* 0x000000040b227227 */ /* 0x000fe200078e00ff */
[----:B------:R-:W-:Y:S02]  /*47b0*/  @P2 SHF.R.U32.HI R3, RZ, R5, R38 ;  /* 0x00000005ff032219 */ /* 0x000fe40000011626 */
[----:B------:R-:W-:Y:S02]  /*47c0*/  SEL R9, R8, R35, !P0 ;  /* 0x0000002308097207 */ /* 0x000fe40004000000 */
[----:B------:R-:W-:Y:S01]  /*47d0*/  @P2 SHF.R.U32.HI R11, RZ, R5, R34 ;  /* 0x00000005ff0b2219 */ /* 0x000fe20000011622 */
[C---:B------:R-:W-:Y:S01]  /*47e0*/  IMAD R10, R72.reuse, R3, RZ ;  /* 0x00000003480a7224 */ /* 0x040fe200078e02ff */
[----:B------:R-:W-:Y:S01]  /*47f0*/  SEL R3, R13, R36, !P4 ;  /* 0x000000240d037207 */ /* 0x000fe20006000000 */
[C---:B------:R-:W-:Y:S03]  /*4800*/  IMAD.HI.U32 R14, R9.reuse, R4, RZ ;  /* 0x00000004090e7227 */ /* 0x040fe600078e00ff */
[----:B------:R-:W-:Y:S01]  /*4810*/  ISETP.GE.AND P0, PT, R9, R10, PT ;  /* 0x0000000a0900720c */ /* 0x000fe20003f06270 */
[C---:B------:R-:W-:Y:S01]  /*4820*/  IMAD R12, R72.reuse, R11, RZ ;  /* 0x0000000b480c7224 */ /* 0x040fe200078e02ff */
[-C--:B------:R-:W-:Y:S04]  /*4830*/  SHF.R.U32.HI R14, RZ, R5.reuse, R14 ;  /* 0x00000005ff0e7219 */ /* 0x080fe8000001160e */
[----:B------:R-:W-:Y:S02]  /*4840*/  ISETP.GE.OR P0, PT, R3, R12, P0 ;  /* 0x0000000c0300720c */ /* 0x000fe40000706670 */
[----:B------:R-:W-:Y:S05]  /*4850*/  SEL R15, R9, R14, !P2 ;  /* 0x0000000e090f7207 */ /* 0x000fea0005000000 */
[----:B------:R-:W-:Y:S04]  /*4860*/  IMAD.MOV R14, RZ, RZ, -R15 ;  /* 0x000000ffff0e7224 */ /* 0x000fe800078e0a0f */
[----:B------:R-:W-:Y:S02]  /*4870*/  IMAD R14, R72, R14, R9 ;  /* 0x0000000e480e7224 */ /* 0x000fe400078e0209 */
[C---:B------:R-:W-:Y:S05]  /*4880*/  @!P0 IMAD.HI.U32 R10, R3.reuse, R4, RZ ;  /* 0x00000004030a8227 */ /* 0x040fea00078e00ff */
[----:B------:R-:W-:Y:S04]  /*4890*/  @!P0 SHF.R.U32.HI R10, RZ, R5, R10 ;  /* 0x00000005ff0a8219 */ /* 0x000fe8000001160a */
[----:B------:R-:W-:Y:S01]  /*48a0*/  @!P0 SEL R0, R3, R10, !P2 ;  /* 0x0000000a03008207 */ /* 0x000fe20005000000 */
[----:B------:R-:W-:Y:S03]  /*48b0*/  IMAD.MOV R10, RZ, RZ, -R3 ;  /* 0x000000ffff0a7224 */ /* 0x000fe600078e0a03 */
[----:B------:R-:W-:Y:S01]  /*48c0*/  @!P0 IADD3 R15, PT, PT, R15, -R0, RZ ;  /* 0x800000000f0f8210 */ /* 0x000fe20007ffe0ff */
[----:B------:R-:W-:Y:S01]  /*48d0*/  @!P0 IMAD R0, R11, R14, R0 ;  /* 0x0000000e0b008224 */ /* 0x000fe200078e0200 */
[----:B------:R-:W-:Y:S01]  /*48e0*/  IADD3 R11, PT, PT, -R9, RZ, RZ ;  /* 0x000000ff090b7210 */ /* 0x000fe20007ffe1ff */
[----:B------:R-:W-:Y:S02]  /*48f0*/  IMAD R13, R2, R10, R13 ;  /* 0x0000000a020d7224 */ /* 0x000fe400078e020d */
[----:B------:R-:W-:Y:S02]  /*4900*/  @!P0 IMAD R9, R15, R72, R3 ;  /* 0x000000480f098224 */ /* 0x000fe400078e0203 */
[----:B------:R-:W-:Y:S02]  /*4910*/  @!P0 IMAD.MOV.U32 R3, RZ, RZ, R0 ;  /* 0x000000ffff038224 */ /* 0x000fe400078e0000 */
[----:B------:R-:W-:Y:S02]  /*4920*/  IMAD R8, R6, R11, R8 ;  /* 0x0000000b06087224 */ /* 0x000fe400078e0208 */
[----:B------:R-:W-:Y:S02]  /*4930*/  IMAD R13, R3, R2, R13 ;  /* 0x00000002030d7224 */ /* 0x000fe400078e020d */
[----:B------:R-:W-:Y:S02]  /*4940*/  IMAD R8, R9, R6, R8 ;  /* 0x0000000609087224 */ /* 0x000fe400078e0208 */
.L_x_91:
[----:B------:R-:W-:Y:S05]  /*4950*/  BRA.U UP1, `(.L_x_92) ;  /* 0x0000000101107547 */ /* 0x000fea000b800000 */
[----:B------:R-:W-:Y:S04]  /*4960*/  MOV R0, UR7 ;  /* 0x0000000700007c02 */ /* 0x000fe80008000f00 */
[----:B------:R-:W-:Y:S04]  /*4970*/  SHF.L.U32 R3, R0, 0x1f, RZ ;  /* 0x0000001f00037819 */ /* 0x000fe800000006ff */
[----:B------:R-:W2:Y:S02]  /*4980*/  SYNCS.PHASECHK.TRANS64.TRYWAIT P0, [UR6+0xa8], R3 ;  /* 0x0000a803ff0075a7 */ /* 0x000ea40008001106 */
[----:B--2---:R-:W-:Y:S05]  /*4990*/  @!P0 BRA `(.L_x_93) ;  /* 0x0000004c00588947 */ /* 0x004fea0003800000 */
.L_x_92:
[----:B------:R-:W-:Y:S02]  /*49a0*/  R2UR UR19, R21 ;  /* 0x00000000151372ca */ /* 0x000fe400000e0000 */
[----:B------:R-:W-:Y:S02]  /*49b0*/  R2UR UR18, R20 ;  /* 0x00000000141272ca */ /* 0x000fe400000e0000 */
[----:B------:R-:W-:Y:S02]  /*49c0*/  ISETP.NE.U32.AND P2, PT, RZ, UR4, PT ;  /* 0x00000004ff007c0c */ /* 0x000fe4000bf45070 */
[----:B------:R-:W-:Y:S02]  /*49d0*/  SHF.L.U32 R12, R31, 0x1f, RZ ;  /* 0x0000001f1f0c7819 */ /* 0x000fe400000006ff */
[----:B------:R-:W-:Y:S05]  /*49e0*/  ISETP.NE.AND.EX P2, PT, RZ, UR5, PT, P2 ;  /* 0x00000005ff007c0c */ /* 0x000fea000bf45320 */
[----:B------:R-:W-:Y:S02]  /*49f0*/  USHF.L.U32 UR19, UR19, 0x7, URZ ;  /* 0x0000000713137899 */ /* 0x000fe400080006ff */
[----:B------:R-:W-:Y:S01]  /*4a00*/  USHF.L.U32 UR18, UR18, 0x7, URZ ;  /* 0x0000000712127899 */ /* 0x000fe200080006ff */
[----:B------:R-:W-:Y:S11]  /*4a10*/  BRA.U !UP3, `(.L_x_94) ;  /* 0x000000010b347547 */ /* 0x000ff6000b800000 */
[----:B------:R-:W-:Y:S01]  /*4a20*/  UPLOP3.LUT UP0, UPT, UPT, UPT, UP2, 0x80, 0x8 ;  /* 0x000000000008789c */ /* 0x000fe20003f0f020 */
[----:B--2---:R-:W-:Y:S02]  /*4a30*/  HFMA2 R0, -RZ, RZ, 0, 5.9604644775390625e-08 ;  /* 0x00000001ff007431 */ /* 0x004fe400000001ff */
[----:B------:R-:W-:Y:S03]  /*4a40*/  IMAD.MOV.U32 R153, RZ, RZ, 0x1 ;  /* 0x00000001ff997424 */ /* 0x000fe600078e00ff */
[----:B------:R-:W-:Y:S05]  /*4a50*/  PLOP3.LUT P0, PT, PT, PT, UP0, 0x80, 0x8 ;  /* 0x000000000008781c */ /* 0x000fea0003f0f008 */
[----:B------:R-:W2:Y:S01]  /*4a60*/  @UP0 LDCU.64 UR10, c[0x0][0x888] ;  /* 0x00011100ff0a07ac */ /* 0x000ea20008000a00 */
[----:B------:R-:W-:Y:S07]  /*4a70*/  @UP0 UIMAD UR8, UR36, UR4, URZ ;  /* 0x00000004240802a4 */ /* 0x000fee000f8e02ff */
[----:B------:R-:W-:Y:S01]  /*4a80*/  @!P0 PRMT R153, R0, 0x7610, R153 ;  /* 0x0000761000998816 */ /* 0x000fe20000000099 */
[----:B--2---:R-:W-:Y:S03]  /*4a90*/  @UP0 UIMAD.WIDE UR10, UR8, 0x4, UR10 ;  /* 0x00000004080a08a5 */ /* 0x004fe6000f8e020a */
[----:B------:R-:W2:Y:S03]  /*4aa0*/  @!UP0 LDCU UR8, c[0x0][0x880] ;  /* 0x00011000ff0887ac */ /* 0x000ea60008000800 */
[----:B------:R-:W-:Y:S01]  /*4ab0*/  IMAD.U32 R10, RZ, RZ, UR10 ;  /* 0x0000000aff0a7e24 */ /* 0x000fe2000f8e00ff */
[----:B------:R-:W-:Y:S05]  /*4ac0*/  MOV R11, UR11 ;  /* 0x0000000b000b7c02 */ /* 0x000fea0008000f00 */
[----:B-----5:R4:W5:Y:S02]  /*4ad0*/  @P0 LDG.E R82, desc[UR46][R10.64] ;  /* 0x0000002e0a520981 */ /* 0x020964000c1e1900 */
[----:B--2-4-:R-:W-:Y:S07]  /*4ae0*/  @!P0 IMAD.U32 R82, RZ, RZ, UR8 ;  /* 0x00000008ff528e24 */ /* 0x014fee000f8e00ff */
.L_x_94:
[----:B-----5:R-:W-:Y:S01]  /*4af0*/  @!P2 ISETP.EQ.AND P0, PT, R82, RZ, PT ;  /* 0x000000ff5200a20c */ /* 0x020fe20003f02270 */
[----:B------:R-:W-:Y:S01]  /*4b00*/  @!UPT UIADD3 URZ, UPT, UPT, URZ, URZ, URZ ;  /* 0x000000fffffff290 */ /* 0x000fe2000fffe0ff */
[----:B------:R-:W-:Y:S11]  /*4b10*/  @!P2 BRA `(.L_x_95) ;  /* 0x000000000014a947 */ /* 0x000ff60003800000 */
[----:B------:R-:W-:Y:S02]  /*4b20*/  LOP3.LUT P2, RZ, R153, 0xff, RZ, 0xc0, !PT ;  /* 0x000000ff99ff7812 */ /* 0x000fe4000784c0ff */
[----:B------:R-:W-:Y:S04]  /*4b30*/  PLOP3.LUT P0, PT, PT, PT, UP0, 0x80, 0x8 ;  /* 0x000000000008781c */ /* 0x000fe80003f0f008 */
[----:B------:R-:W-:Y:S07]  /*4b40*/  PLOP3.LUT P0, PT, P0, PT, PT, 0x8, 0x80 ;  /* 0x000000000080781c */ /* 0x000fee000070e170 */
[----:B------:R-:W-:Y:S11]  /*4b50*/  @P2 ISETP.EQ.AND P0, PT, R82, RZ, PT ;  /* 0x000000ff5200220c */ /* 0x000ff60003f02270 */
[----:B------:R-:W-:Y:S02]  /*4b60*/  @!UPT UIADD3 URZ, UPT, UPT, URZ, URZ, URZ ;  /* 0x000000fffffff290 */ /* 0x000fe4000fffe0ff */
.L_x_95:
[----:B------:R-:W4:Y:S01]  /*4b70*/  SYNCS.PHASECHK.TRANS64.TRYWAIT P2, [UR6+0x90], R12 ;  /* 0x0000900cff0075a7 */ /* 0x000f220008041106 */
[----:B------:R-:W-:Y:S04]  /*4b80*/  ELECT P4, URZ, PT ;  /* 0x0000000000ff782f */ /* 0x000fe80003880000 */
[----:B------:R-:W-:Y:S11]  /*4b90*/  PLOP3.LUT P4, PT, P0, P4, PT, 0xf2, 0x2f ;  /* 0x00000000002f781c */ /* 0x000ff60000789e72 */
[----:B------:R-:W-:Y:S02]  /*4ba0*/  @!UPT UIADD3 URZ, UPT, UPT, URZ, URZ, URZ ;  /* 0x000000fffffff290 */ /* 0x000fe4000fffe0ff */
[----:B-1----:R-:W-:Y:S05]  /*4bb0*/  @!P4 IADD3 R21, P0, PT, R32, 0x580, RZ ;  /* 0x000005802015c810 */ /* 0x002fea0007f1e0ff */
[----:B------:R-:W-:Y:S01]  /*4bc0*/  @!P4 IMAD.X R20, RZ, RZ, R33, P0 ;  /* 0x000000ffff14c224 */ /* 0x000fe200000e0621 */
[----:B----4-:R-:W-:Y:S07]  /*4bd0*/  @!P2 BRA `(.L_x_96) ;  /* 0x0000004800e0a947 */ /* 0x010fee0003800000 */
.L_x_168:
[----:B------:R-:W4:Y:S01]  /*4be0*/  LDC.64 R14, c[0x0][0xb10] ;  /* 0x0002c400ff0e7b82 */ /* 0x000f220000000a00 */
[----:B------:R-:W-:Y:S01]  /*4bf0*/  @!P4 R2UR UR8, R20 ;  /* 0x000000001408c2ca */ /* 0x000fe200000e0000 */
[----:B------:R-:W-:Y:S01]  /*4c00*/  VOTEU.ALL UP1, P4 ;  /* 0x0000000000ff7886 */ /* 0x000fe20002020000 */
[----:B------:R-:W-:Y:S01]  /*4c10*/  @!P4 R2UR UR9, R21 ;  /* 0x000000001509c2ca */ /* 0x000fe200000e0000 */
[----:B------:R-:W-:Y:S01]  /*4c20*/  UMOV UR10, 0x0 ;  /* 0x00000000000a7882 */ /* 0x000fe20000000000 */
[----:B------:R-:W-:Y:S03]  /*4c30*/  UMOV UR11, 0x10000000 ;  /* 0x10000000000b7882 */ /* 0x000fe60000000000 */
[----:B------:R-:W5:Y:S01]  /*4c40*/  LDC.64 R10, c[0x0][0xb18] ;  /* 0x0002c600ff0a7b82 */ /* 0x000f620000000a00 */
[----:B------:R-:W-:Y:S01]  /*4c50*/  @!UP1 UIADD3 UR16, UPT, UPT, UR6, 0x200, URZ ;  /* 0x0000020006109890 */ /* 0x000fe2000fffe0ff */
[----:B------:R-:W-:Y:S01]  /*4c60*/  @P3 SHF.R.U32.HI R28, RZ, 0x10, R25 ;  /* 0x00000010ff1c3819 */ /* 0x000fe20000011619 */
[----:B------:R-:W-:Y:S01]  /*4c70*/  VOTEU.ALL UP1, P4 ;  /* 0x0000000000ff7886 */ /* 0x000fe20002020000 */
[----:B------:R-:W-:Y:S01]  /*4c80*/  UMOV UR20, UR36 ;  /* 0x0000002400147c82 */ /* 0x000fe20008000000 */
[----:B------:R-:W-:Y:S03]  /*4c90*/  VIADD R30, R30, 0x1 ;  /* 0x000000011e1e7836 */ /* 0x000fe60000000000 */
[----:B--2---:R-:W2:Y:S01]  /*4ca0*/  @!P1 LDC R0, c[0x0][0xb20] ;  /* 0x0002c800ff009b82 */ /* 0x004ea20000000800 */
[----:B------:R-:W-:Y:S01]  /*4cb0*/  IMAD.U32 R21, RZ, RZ, UR8 ;  /* 0x00000008ff157e24 */ /* 0x000fe2000f8e00ff */
[----:B------:R-:W-:Y:S06]  /*4cc0*/  UPRMT UR8, UR37, 0x654, UR17 ;  /* 0x0000065425087896 */ /* 0x000fec0008000011 */
[----:B-1----:R-:W1:Y:S01]  /*4cd0*/  @!P1 LDC R3, c[0x0][0xb0c] ;  /* 0x0002c300ff039b82 */ /* 0x002e620000000800 */
[----:B------:R-:W-:Y:S01]  /*4ce0*/  IMAD.U32 R20, RZ, RZ, UR9 ;  /* 0x00000009ff147e24 */ /* 0x000fe2000f8e00ff */
[----:B------:R-:W-:Y:S04]  /*4cf0*/  @!P4 R2UR UR15, R21 ;  /* 0x00000000150fc2ca */ /* 0x000fe800000e0000 */
[----:B------:R-:W-:Y:S01]  /*4d00*/  @!P4 R2UR UR14, R20 ;  /* 0x00000000140ec2ca */ /* 0x000fe200000e0000 */
[----:B------:R-:W-:Y:S11]  /*4d10*/  @!P4 IMAD.MOV.U32 R20, RZ, RZ, 0x2000 ;  /* 0x00002000ff14c424 */ /* 0x000ff600078e00ff */
[----:B------:R-:W-:Y:S01]  /*4d20*/  @!UPT UIADD3 URZ, UPT, UPT, URZ, URZ, URZ ;  /* 0x000000fffffff290 */ /* 0x000fe2000fffe0ff */
[----:B------:R1:W-:Y:S01]  /*4d30*/  @!UP1 UTMALDG.3D [UR16], [UR14], desc[UR10] ;  /* 0x00000a100e0095b4 */ /* 0x0003e20008011000 */
[----:B------:R1:W-:Y:S02]  /*4d40*/  @!P4 SYNCS.ARRIVE.TRANS64.RED.A0TR RZ, [UR6+0x80], R20 ;  /* 0x00008014ffffc9a7 */ /* 0x0003e40008300406 */
[----:B-1----:R-:W-:Y:S01]  /*4d50*/  @!P1 ISETP.NE.AND P2, PT, R3, 0x1, PT ;  /* 0x000000010300980c */ /* 0x002fe20003f45270 */
[C---:B----4-:R-:W-:Y:S01]  /*4d60*/  @!P1 IMAD.HI.U32 R14, R13.reuse, R14, RZ ;  /* 0x0000000e0d0e9227 */ /* 0x050fe200078e00ff */
[----:B-----5:R-:W-:Y:S03]  /*4d70*/  @!P1 ISETP.NE.AND P0, PT, R10, 0x1, PT ;  /* 0x000000010a00980c */ /* 0x020fe60003f05270 */
[C---:B------:R-:W-:Y:S01]  /*4d80*/  @!P1 IMAD.HI.U32 R11, R8.reuse, R11, RZ ;  /* 0x0000000b080b9227 */ /* 0x040fe200078e00ff */
[----:B------:R-:W-:Y:S04]  /*4d90*/  @!P1 SHF.R.U32.HI R14, RZ, R15, R14 ;  /* 0x0000000fff0e9219 */ /* 0x000fe8000001160e */
[----:B--2---:R-:W-:Y:S01]  /*4da0*/  @!P1 SHF.R.U32.HI R9, RZ, R0, R11 ;  /* 0x00000000ff099219 */ /* 0x004fe2000001160b */
[----:B------:R-:W-:Y:S01]  /*4db0*/  SYNCS.ARRIVE.TRANS64.RED.A1T0 RZ, [UR8], RZ ;  /* 0x000000ffffff79a7 */ /* 0x000fe20008100408 */
[----:B------:R-:W-:Y:S02]  /*4dc0*/  @!P1 SEL R14, R13, R14, !P2 ;  /* 0x0000000e0d0e9207 */ /* 0x000fe40005000000 */
[----:B------:R-:W-:Y:S01]  /*4dd0*/  @!P1 SEL R9, R8, R9, !P0 ;  /* 0x0000000908099207 */ /* 0x000fe20004000000 */
[----:B------:R-:W1:Y:S04]  /*4de0*/  SYNCS.PHASECHK.TRANS64.TRYWAIT P5, [UR6+0x98], R12 ;  /* 0x0000980cff0075a7 */ /* 0x000e6800080a1106 */
[----:B------:R-:W-:Y:S02]  /*4df0*/  @!P1 IMAD.IADD R0, R9, 0x1, -R14 ;  /* 0x0000000109009824 */ /* 0x000fe400078e0a0e */
[----:B------:R-:W-:Y:S02]  /*4e00*/  @!P1 IMAD.IADD R9, R14, 0x1, -R9 ;  /* 0x000000010e099824 */ /* 0x000fe400078e0a09 */
[----:B------:R-:W-:Y:S02]  /*4e10*/  @!P1 IMAD R13, R0, R3, R13 ;  /* 0x00000003000d9224 */ /* 0x000fe400078e020d */
[----:B------:R-:W-:Y:S01]  /*4e20*/  @!P1 IMAD R8, R9, R10, R8 ;  /* 0x0000000a09089224 */ /* 0x000fe200078e0208 */
[----:B-1----:R-:W-:Y:S06]  /*4e30*/  @!P5 BRA `(.L_x_97) ;  /* 0x000000480060d947 */ /* 0x002fec0003800000 */
.L_x_170:
[----:B-1----:R-:W-:Y:S01]  /*4e40*/  @!P4 IADD3 R3, P0, PT, R32, 0x580, RZ ;  /* 0x000005802003c810 */ /* 0x002fe20007f1e0ff */
[----:B------:R-:W-:Y:S01]  /*4e50*/  VOTEU.ALL UP1, P4 ;  /* 0x0000000000ff7886 */ /* 0x000fe20002020000 */
[----:B------:R-:W-:Y:S01]  /*4e60*/  UMOV UR20, 0x0 ;  /* 0x0000000000147882 */ /* 0x000fe20000000000 */
[----:B------:R-:W-:Y:S01]  /*4e70*/  UMOV UR21, 0x10000000 ;  /* 0x1000000000157882 */ /* 0x000fe20000000000 */
[----:B------:R-:W-:Y:S01]  /*4e80*/  @!P4 R2UR UR9, R3 ;  /* 0x000000000309c2ca */ /* 0x000fe200000e0000 */
[----:B------:R-:W-:Y:S01]  /*4e90*/  @!P4 IMAD.X R0, RZ, RZ, R33, P0 ;  /* 0x000000ffff00c224 */ /* 0x000fe200000e0621 */
[----:B------:R-:W-:Y:S01]  /*4ea0*/  @!UP1 UIADD3 UR10, UPT, UPT, UR18, 0x40, URZ ;  /* 0x00000040120a9890 */ /* 0x000fe2000fffe0ff */
[----:B------:R-:W-:Y:S01]  /*4eb0*/  ISETP.NE.AND P0, PT, R30, 0x2, PT ;  /* 0x000000021e00780c */ /* 0x000fe20003f05270 */
[----:B------:R-:W-:Y:S01]  /*4ec0*/  UMOV UR11, UR19 ;  /* 0x00000013000b7c82 */ /* 0x000fe20008000000 */
[----:B------:R-:W-:Y:S01]  /*4ed0*/  UMOV UR12, UR36 ;  /* 0x00000024000c7c82 */ /* 0x000fe20008000000 */
[----:B------:R-:W-:Y:S01]  /*4ee0*/  @!P4 R2UR UR8, R0 ;  /* 0x000000000008c2ca */ /* 0x000fe200000e0000 */
[----:B------:R-:W-:Y:S01]  /*4ef0*/  IMAD.IADD R20, R8, 0x1, R152 ;  /* 0x0000000108147824 */ /* 0x000fe200078e0298 */
[----:B------:R-:W-:Y:S01]  /*4f00*/  @P3 R2UR UR36, R28 ;  /* 0x000000001c2432ca */ /* 0x000fe200000e0000 */
[----:B------:R-:W-:Y:S01]  /*4f10*/  IMAD.IADD R21, R13, 0x1, R154 ;  /* 0x000000010d157824 */ /* 0x000fe200078e029a */
[----:B------:R-:W-:Y:S02]  /*4f20*/  SEL R0, RZ, 0x1, P0 ;  /* 0x00000001ff007807 */ /* 0x000fe40000000000 */
[----:B------:R-:W-:Y:S01]  /*4f30*/  LOP3.LUT R31, R31, 0x1, RZ, 0x3c, !PT ;  /* 0x000000011f1f7812 */ /* 0x000fe200078e3cff */
[----:B------:R-:W-:Y:S01]  /*4f40*/  IMAD.U32 R10, RZ, RZ, UR9 ;  /* 0x00000009ff0a7e24 */ /* 0x000fe2000f8e00ff */
[----:B------:R-:W-:Y:S01]  /*4f50*/  @!UP1 UIADD3 UR9, UPT, UPT, UR6, 0x88, URZ ;  /* 0x0000008806099890 */ /* 0x000fe2000fffe0ff */
[----:B------:R-:W-:Y:S02]  /*4f60*/  LOP3.LUT R29, R29, R0, RZ, 0x3c, !PT ;  /* 0x000000001d1d7212 */ /* 0x000fe400078e3cff */
[----:B------:R-:W-:Y:S02]  /*4f70*/  SEL R30, R30, RZ, P0 ;  /* 0x000000ff1e1e7207 */ /* 0x000fe40000000000 */
[----:B------:R-:W-:Y:S01]  /*4f80*/  IMAD.U32 R11, RZ, RZ, UR8 ;  /* 0x00000008ff0b7e24 */ /* 0x000fe2000f8e00ff */
[----:B------:R-:W-:Y:S01]  /*4f90*/  @!P4 R2UR UR14, R10 ;  /* 0x000000000a0ec2ca */ /* 0x000fe200000e0000 */
[----:B------:R-:W-:Y:S01]  /*4fa0*/  @!UP1 UIADD3 UR8, UPT, UPT, UR6, 0x2200, URZ ;  /* 0x0000220006089890 */ /* 0x000fe2000fffe0ff */
[----:B------:R-:W-:Y:S02]  /*4fb0*/  VOTEU.ALL UP1, P4 ;  /* 0x0000000000ff7886 */ /* 0x000fe40002020000 */
[----:B------:R-:W-:Y:S11]  /*4fc0*/  @!P4 R2UR UR15, R11 ;  /* 0x000000000b0fc2ca */ /* 0x000ff600000e0000 */
[----:B------:R-:W-:Y:S02]  /*4fd0*/  @!UPT UIADD3 URZ, UPT, UPT, URZ, URZ, URZ ;  /* 0x000000fffffff290 */ /* 0x000fe4000fffe0ff */
[----:B------:R2:W-:Y:S01]  /*4fe0*/  @!UP1 UTMALDG.3D [UR8], [UR14], desc[UR20] ;  /* 0x000014080e0095b4 */ /* 0x0005e20008011000 */
[----:B------:R2:W-:Y:S01]  /*4ff0*/  @!P4 SYNCS.ARRIVE.TRANS64.RED.A0TR RZ, [UR6+0x88], R23 ;  /* 0x00008817ffffc9a7 */ /* 0x0005e20008300406 */
[----:B------:R-:W-:Y:S01]  /*5000*/  UPLOP3.LUT UP1, UPT, UPT, UPT, UPT, 0x80, 0x8 ;  /* 0x000000000008789c */ /* 0x000fe20003f2f070 */
[----:B------:R-:W-:Y:S01]  /*5010*/  SYNCS.ARRIVE.TRANS64.RED.A1T0 RZ, [UR13], RZ ;  /* 0x000000ffffff79a7 */ /* 0x000fe2000810040d */
[----:B------:R-:W-:Y:S09]  /*5020*/  @P3 BRA `(.L_x_98) ;  /* 0xfffffff400503947 */ /* 0x000ff2000383ffff */
[----:B------:R-:W-:-:S04]  /*5030*/  SHF.L.U32 R3, R31, 0x1f, RZ ;  /* 0x0000001f1f037819 */ /* 0x000fc800000006ff */
[----:B------:R-:W1:Y:S02]  /*5040*/  SYNCS.PHASECHK.TRANS64.TRYWAIT P0, [UR6+0x90], R3 ;  /* 0x00009003ff0075a7 */ /* 0x000e640008001106 */
[----:B-1----:R-:W-:Y:S05]  /*5050*/  @!P0 BRA `(.L_x_99) ;  /* 0x0000004400f08947 */ /* 0x002fea0003800000 */
.L_x_172:
[----:B-1----:R-:W-:-:S07]  /*5060*/  MOV R0, UR6 ;  /* 0x0000000600007c02 */ /* 0x002fce0008000f00 */
.L_x_100:
[----:B-1----:R-:W-:-:S04]  /*5070*/  SHF.L.U32 R3, R31, 0x1f, RZ ;  /* 0x0000001f1f037819 */ /* 0x002fc800000006ff */
[----:B------:R1:W4:Y:S03]  /*5080*/  SYNCS.PHASECHK.TRANS64.TRYWAIT P0, [R0+URZ+0x98], R3 ;  /* 0x00009803000075a7 */ /* 0x00032600080011ff */
[----:B----4-:R-:W-:Y:S05]  /*5090*/  @!P0 NANOSLEEP.SYNCS 0x989680 ;  /* 0x009896800000895d */ /* 0x010fea0003900000 */
[----:B------:R-:W4:Y:S02]  /*50a0*/  @!P0 SYNCS.PHASECHK.TRANS64 P0, [R0+URZ+0x98], R3 ;  /* 0x00009803000085a7 */ /* 0x000f2400080010ff */
[----:B--2-4-:R-:W-:Y:S05]  /*50b0*/  @P0 EXIT ;  /* 0x000000000000094d */ /* 0x014fea0003800000 */
[----:B------:R-:W-:Y:S05]  /*50c0*/  BRA `(.L_x_100) ;  /* 0xfffffffc00e87947 */ /* 0x000fea000383ffff */
.L_x_89:
[----:B------:R-:W-:-:S06]  /*50d0*/  UISETP.GE.AND UP1, UPT, UR10, 0x4, UPT ;  /* 0x000000040a00788c */ /* 0x000fcc000bf26270 */
[----:B------:R-:W-:-:S13]  /*50e0*/  PLOP3.LUT P0, PT, PT, PT, UP1, 0x80, 0x8 ;  /* 0x000000000008781c */ /* 0x000fda0003f0f018 */
[----:B------:R-:W-:Y:S05]  /*50f0*/  @!P0 EXIT ;  /* 0x000000000000894d */ /* 0x000fea0003800000 */
[----:B------:R-:W-:Y:S01]  /*5100*/  BAR.SYNC.DEFER_BLOCKING 0x6, 0xa0 ;  /* 0x0182800000007b1d */ /* 0x000fe20000010000 */
[C---:B------:R-:W-:Y:S01]  /*5110*/  IMAD.U32 R79, R169.reuse, 0x10000, RZ ;  /* 0x00010000a94f7824 */ /* 0x040fe200078e00ff */
[C---:B------:R-:W-:Y:S01]  /*5120*/  R2P PR, R169.reuse, 0x6 ;  /* 0x00000006a9007804 */ /* 0x040fe20000000000 */
[----:B------:R-:W-:Y:S01]  /*5130*/  IMAD.SHL.U32 R2, R169, 0x40, RZ ;  /* 0x00000040a9027824 */ /* 0x000fe200078e00ff */
[----:B------:R-:W-:Y:S01]  /*5140*/  CS2R R162, SRZ ;  /* 0x0000000000a27805 */ /* 0x000fe2000001ff00 */
[----:B------:R-:W-:Y:S01]  /*5150*/  IMAD.MOV.U32 R166, RZ, RZ, 0x20 ;  /* 0x00000020ffa67424 */ /* 0x000fe200078e00ff */
[----:B------:R-:W-:Y:S02]  /*5160*/  UMOV UR49, 0x400 ;  /* 0x0000040000317882 */ /* 0x000fe40000000000 */
[----:B------:R-:W1:Y:S01]  /*5170*/  LDC R159, c[0x0][0x370] ;  /* 0x0000dc00ff9f7b82 */ /* 0x000e620000000800 */
[----:B------:R-:W-:Y:S01]  /*5180*/  ULEA UR49, UR37, UR49, 0x18 ;  /* 0x0000003125317291 */ /* 0x000fe2000f8ec0ff */
[----:B------:R-:W-:Y:S01]  /*5190*/  LOP3.LUT R79, R79, 0x600000, RZ, 0xc0, !PT ;  /* 0x006000004f4f7812 */ /* 0x000fe200078ec0ff */
[----:B------:R-:W-:Y:S01]  /*51a0*/  IMAD.SHL.U32 R155, R169, 0x8, RZ ;  /* 0x00000008a99b7824 */ /* 0x000fe200078e00ff */
[----:B------:R-:W-:Y:S01]  /*51b0*/  LOP3.LUT R4, R2, 0x180, RZ, 0xc0, !PT ;  /* 0x0000018002047812 */ /* 0x000fe200078ec0ff */
[----:B------:R-:W-:Y:S01]  /*51c0*/  IMAD.MOV.U32 R167, RZ, RZ, 0x10 ;  /* 0x00000010ffa77424 */ /* 0x000fe200078e00ff */
[----:B------:R-:W-:Y:S01]  /*51d0*/  SEL R166, R166, 0xffffffe0, !P2 ;  /* 0xffffffe0a6a67807 */ /* 0x000fe20005000000 */
[----:B------:R-:W-:Y:S01]  /*51e0*/  UIADD3 UR4, UPT, UPT, UR49, 0x4200, URZ ;  /* 0x0000420031047890 */ /* 0x000fe2000fffe0ff */
[----:B------:R-:W2:Y:S01]  /*51f0*/  LDC R74, c[0x0][0xb0c] ;  /* 0x0002c300ff4a7b82 */ /* 0x000ea20000000800 */
[----:B------:R-:W-:Y:S01]  /*5200*/  LOP3.LUT R155, R4, 0x30, R155, 0xf8, !PT ;  /* 0x00000030049b7812 */ /* 0x000fe200078ef89b */
[----:B------:R-:W-:Y:S01]  /*5210*/  IMAD.MOV.U32 R76, RZ, RZ, RZ ;  /* 0x000000ffff4c7224 */ /* 0x000fe200078e00ff */
[----:B------:R-:W-:Y:S01]  /*5220*/  SEL R167, R167, 0xfffffff0, !P1 ;  /* 0xfffffff0a7a77807 */ /* 0x000fe20004800000 */
[----:B------:R-:W-:Y:S01]  /*5230*/  IMAD.MOV.U32 R164, RZ, RZ, RZ ;  /* 0x000000ffffa47224 */ /* 0x000fe200078e00ff */
[----:B------:R-:W-:Y:S01]  /*5240*/  LOP3.LUT R155, R155, 0x1e40, R2, 0xf8, !PT ;  /* 0x00001e409b9b7812 */ /* 0x000fe200078ef802 */
[----:B------:R-:W-:Y:S01]  /*5250*/  IMAD.MOV.U32 R172, RZ, RZ, RZ ;  /* 0x000000ffffac7224 */ /* 0x000fe200078e00ff */
[----:B------:R-:W-:Y:S01]  /*5260*/  LOP3.LUT R169, R169, 0x60, RZ, 0xc0, !PT ;  /* 0x00000060a9a97812 */ /* 0x000fe200078ec0ff */
[----:B------:R-:W3:Y:S01]  /*5270*/  LDC R157, c[0x0][0xb20] ;  /* 0x0002c800ff9d7b82 */ /* 0x000ee20000000800 */
[----:B------:R-:W4:Y:S01]  /*5280*/  LDS R0, [UR49+0x160] ;  /* 0x00016031ff007984 */ /* 0x000f220008000800 */
[----:B------:R-:W-:Y:S01]  /*5290*/  IMAD.MOV.U32 R161, RZ, RZ, RZ ;  /* 0x000000ffffa17224 */ /* 0x000fe200078e00ff */
[----:B------:R-:W1:Y:S01]  /*52a0*/  LDCU.64 UR52, c[0x0][0x348] ;  /* 0x00006900ff3477ac */ /* 0x000e620008000a00 */
[----:B------:R-:W-:Y:S01]  /*52b0*/  IMAD.U32 R168, RZ, RZ, UR4 ;  /* 0x00000004ffa87e24 */ /* 0x000fe2000f8e00ff */
[----:B------:R-:W1:Y:S03]  /*52c0*/  LDCU.64 UR38, c[0x0][0x888] ;  /* 0x00011100ff2677ac */ /* 0x000e660008000a00 */
[----:B------:R-:W1:Y:S01]  /*52d0*/  LDC R73, c[0x0][0xb30] ;  /* 0x0002cc00ff497b82 */ /* 0x000e620000000800 */
[----:B------:R-:W1:Y:S01]  /*52e0*/  LDCU.64 UR44, c[0x0][0x890] ;  /* 0x00011200ff2c77ac */ /* 0x000e620008000a00 */
[----:B------:R-:W-:-:S06]  /*52f0*/  UIADD3 UR48, UPT, UPT, UR49, 0x200, URZ ;  /* 0x0000020031307890 */ /* 0x000fcc000fffe0ff */
[----:B------:R-:W1:Y:S08]  /*5300*/  LDC.64 R150, c[0x0][0xb10] ;  /* 0x0002c400ff967b82 */ /* 0x000e700000000a00 */
[----:B------:R-:W1:Y:S08]  /*5310*/  LDC.64 R70, c[0x0][0xb18] ;  /* 0x0002c600ff467b82 */ /* 0x000e700000000a00 */
[----:B------:R-:W1:Y:S08]  /*5320*/  LDC.64 R68, c[0x0][0xb28] ;  /* 0x0002ca00ff447b82 */ /* 0x000e700000000a00 */
[----:B------:R-:W1:Y:S01]  /*5330*/  LDC.64 R148, c[0x0][0x8b0] ;  /* 0x00022c00ff947b82 */ /* 0x000e620000000a00 */
[----:B----4-:R-:W-:Y:S01]  /*5340*/  IMAD.IADD R79, R0, 0x1, R79 ;  /* 0x00000001004f7824 */ /* 0x010fe200078e024f */
[----:B------:R-:W-:-:S04]  /*5350*/  SHF.R.S32.HI R0, RZ, 0x4, R166 ;  /* 0x00000004ff007819 */ /* 0x000fc800000114a6 */
[----:B------:R-:W-:Y:S02]  /*5360*/  LEA.HI.SX32 R165, R167, R0, 0x1c ;  /* 0x00000000a7a57211 */ /* 0x000fe400078fe2ff */
[----:B------:R-:W4:Y:S08]  /*5370*/  LDC.64 R146, c[0x0][0x8a8] ;  /* 0x00022a00ff927b82 */ /* 0x000f300000000a00 */
[----:B--23--:R-:W1:Y:S02]  /*5380*/  LDC R158, c[0x0][0x374] ;  /* 0x0000dd00ff9e7b82 */ /* 0x00ce640000000800 */
.L_x_126:
[C---:B------:R-:W-:Y:S02]  /*5390*/  LEA R0, R172.reuse, UR49, 0x3 ;  /* 0x00000031ac007c11 */ /* 0x040fe4000f8e18ff */
[----:B------:R-:W-:Y:S02]  /*53a0*/  SHF.L.U32 R3, R163, 0x1f, RZ ;  /* 0x0000001fa3037819 */ /* 0x000fe400000006ff */
[----:B-1----:R-:W-:Y:S02]  /*53b0*/  LEA R16, R172, UR49, 0x4 ;  /* 0x00000031ac107c11 */ /* 0x002fe4000f8e20ff */
[----:B------:R-:W2:Y:S02]  /*53c0*/  SYNCS.PHASECHK.TRANS64.TRYWAIT P0, [R0+URZ+0xb0], R3 ;  /* 0x0000b003000075a7 */ /* 0x000ea400080011ff */
[----:B--2---:R-:W-:Y:S05]  /*53d0*/  @!P0 BRA `(.L_x_101) ;  /* 0x0000004400288947 */ /* 0x004fea0003800000 */
.L_x_173:
[----:B------:R-:W3:Y:S01]  /*53e0*/  LDC.64 R12, c[0x0][0xb10] ;  /* 0x0002c400ff0c7b82 */ /* 0x000ee20000000a00 */
[----:B------:R-:W4:Y:S01]  /*53f0*/  LDS.128 R16, [R16+0x140] ;  /* 0x0001400010107984 */ /* 0x000f220000000c00 */
[----:B-1----:R-:W-:Y:S01]  /*5400*/  ISETP.NE.AND P1, PT, R73, 0x1, PT ;  /* 0x000000014900780c */ /* 0x002fe20003f25270 */
[----:B--2---:R-:W-:Y:S01]  /*5410*/  VIADD R0, R0, 0xc0 ;  /* 0x000000c000007836 */ /* 0x004fe20000000000 */
[----:B------:R-:W-:Y:S04]  /*5420*/  ISETP.GE.AND P0, PT, R72, 0x1, PT ;  /* 0x000000014800780c */ /* 0x000fe80003f06270 */
[----:B------:R-:W1:Y:S01]  /*5430*/  LDC.64 R10, c[0x0][0xb18] ;  /* 0x0002c600ff0a7b82 */ /* 0x000e620000000a00 */
[----:B------:R-:W-:Y:S01]  /*5440*/  PRMT R0, RZ, 0x654, R0 ;  /* 0x00000654ff007816 */ /* 0x000fe20000000000 */
[----:B------:R-:W-:Y:S01]  /*5450*/  @!PT LDS RZ, [RZ] ;  /* 0x00000000fffff984 */ /* 0x000fe20000000800 */
[----:B------:R-:W-:Y:S01]  /*5460*/  @!PT LDS RZ, [RZ] ;  /* 0x00000000fffff984 */ /* 0x000fe20000000800 */
[----:B------:R-:W-:Y:S01]  /*5470*/  @!PT LDS RZ, [RZ] ;  /* 0x00000000fffff984 */ /* 0x000fe20000000800 */
[----:B------:R-:W-:Y:S01]  /*5480*/  @!PT LDS RZ, [RZ] ;  /* 0x00000000fffff984 */ /* 0x000fe20000000800 */
[----:B------:R2:W-:Y:S06]  /*5490*/  MEMBAR.ALL.CTA ;  /* 0x0000000000007992 */ /* 0x0005ec0000008000 */
[----:B--2---:R-:W2:Y:S01]  /*54a0*/  FENCE.VIEW.ASYNC.S ;  /* 0x00000000000073c6 */ /* 0x004ea20000000000 */
[----:B------:R-:W1:Y:S08]  /*54b0*/  @!P1 LDC R14, c[0x0][0xb20] ;  /* 0x0002c800ff0e9b82 */ /* 0x000e700000000800 */
[----:B------:R-:W1:Y:S01]  /*54c0*/  @!P1 LDC R9, c[0x0][0xb0c] ;  /* 0x0002c300ff099b82 */ /* 0x000e620000000800 */
[----:B--2---:R2:W-:Y:S01]  /*54d0*/  SYNCS.ARRIVE.TRANS64.RED.A1T0 RZ, [R0+URZ], RZ ;  /* 0x000000ff00ff79a7 */ /* 0x0045e200081004ff */
[----:B----4-:R-:W-:Y:S04]  /*54e0*/  LOP3.LUT P4, RZ, R18, 0x1, RZ, 0xc0, !PT ;  /* 0x0000000112ff7812 */ /* 0x010fe8000788c0ff */
[----:B------:R-:W-:Y:S09]  /*54f0*/  P2R R170, PR, RZ, 0x10 ;  /* 0x00000010ffaa7803 */ /* 0x000ff20000000000 */
[----:B------:R-:W-:Y:S02]  /*5500*/  @P4 MOV R77, R16 ;  /* 0x00000010004d4202 */ /* 0x000fe40000000f00 */
[----:B------:R-:W-:Y:S01]  /*5510*/  @P4 LOP3.LUT R75, R17, 0xffff, RZ, 0xc0, !PT ;  /* 0x0000ffff114b4812 */ /* 0x000fe200078ec0ff */
[----:B--23--:R-:W-:Y:S06]  /*5520*/  @!P0 BRA `(.L_x_102) ;  /* 0x0000000000a48947 */ /* 0x00cfec0003800000 */
[----:B------:R-:W-:Y:S01]  /*5530*/  IMAD.HI.U32 R24, R158, R71, RZ ;  /* 0x000000479e187227 */ /* 0x000fe200078e00ff */
[----:B------:R-:W-:Y:S02]  /*5540*/  ISETP.NE.AND P0, PT, R70, 0x1, PT ;  /* 0x000000014600780c */ /* 0x000fe40003f05270 */
[----:B------:R-:W-:Y:S01]  /*5550*/  ISETP.NE.AND P2, PT, R72, 0x1, PT ;  /* 0x000000014800780c */ /* 0x000fe20003f45270 */
[-C--:B------:R-:W-:Y:S01]  /*5560*/  IMAD.HI.U32 R22, R159, R150.reuse, RZ ;  /* 0x000000969f167227 */ /* 0x080fe200078e00ff */
[----:B------:R-:W-:Y:S02]  /*5570*/  SHF.R.U32.HI R23, RZ, R157, R24 ;  /* 0x0000009dff177219 */ /* 0x000fe40000011618 */
[----:B------:R-:W-:Y:S01]  /*5580*/  ISETP.NE.AND P3, PT, R74, 0x1, PT ;  /* 0x000000014a00780c */ /* 0x000fe20003f65270 */
[----:B------:R-:W-:Y:S01]  /*5590*/  IMAD.HI.U32 R28, R75, R71, RZ ;  /* 0x000000474b1c7227 */ /* 0x000fe200078e00ff */
[----:B------:R-:W-:Y:S02]  /*55a0*/  SHF.R.U32.HI R22, RZ, R151, R22 ;  /* 0x00000097ff167219 */ /* 0x000fe40000011616 */
[----:B------:R-:W-:Y:S01]  /*55b0*/  SEL R3, R158, R23, !P0 ;  /* 0x000000179e037207 */ /* 0x000fe20004000000 */
[----:B------:R-:W-:Y:S01]  /*55c0*/  IMAD.HI.U32 R26, R77, R150, RZ ;  /* 0x000000964d1a7227 */ /* 0x000fe200078e00ff */
[----:B------:R-:W-:Y:S03]  /*55d0*/  SEL R7, R159, R22, !P3 ;  /* 0x000000169f077207 */ /* 0x000fe60005800000 */
[-C--:B------:R-:W-:Y:S01]  /*55e0*/  IMAD.HI.U32 R22, R3, R68.reuse, RZ ;  /* 0x0000004403167227 */ /* 0x080fe200078e00ff */
[----:B------:R-:W-:Y:S03]  /*55f0*/  SHF.R.U32.HI R26, RZ, R151, R26 ;  /* 0x00000097ff1a7219 */ /* 0x000fe6000001161a */
[----:B------:R-:W-:Y:S01]  /*5600*/  IMAD.HI.U32 R24, R7, R68, RZ ;  /* 0x0000004407187227 */ /* 0x000fe200078e00ff */
[----:B------:R-:W-:Y:S02]  /*5610*/  @P2 SHF.R.U32.HI R3, RZ, R69, R22 ;  /* 0x00000045ff032219 */ /* 0x000fe40000011616 */
[----:B------:R-:W-:Y:S02]  /*5620*/  SHF.R.U32.HI R22, RZ, R157, R28 ;  /* 0x0000009dff167219 */ /* 0x000fe4000001161c */
[----:B------:R-:W-:Y:S01]  /*5630*/  @P2 SHF.R.U32.HI R7, RZ, R69, R24 ;  /* 0x00000045ff072219 */ /* 0x000fe20000011618 */
[C---:B------:R-:W-:Y:S01]  /*5640*/  IMAD R2, R72.reuse, R3, RZ ;  /* 0x0000000348027224 */ /* 0x040fe200078e02ff */
[----:B------:R-:W-:Y:S02]  /*5650*/  SEL R5, R75, R22, !P0 ;  /* 0x000000164b057207 */ /* 0x000fe40004000000 */
[----:B------:R-:W-:Y:S01]  /*5660*/  SEL R3, R77, R26, !P3 ;  /* 0x0000001a4d037207 */ /* 0x000fe20005800000 */
[----:B------:R-:W-:Y:S01]  /*5670*/  IMAD R4, R72, R7, RZ ;  /* 0x0000000748047224 */ /* 0x000fe200078e02ff */
[C---:B------:R-:W-:Y:S01]  /*5680*/  ISETP.GE.AND P0, PT, R5.reuse, R2, PT ;  /* 0x000000020500720c */ /* 0x040fe20003f06270 */
[----:B------:R-:W-:Y:S03]  /*5690*/  IMAD.HI.U32 R6, R5, R68, RZ ;  /* 0x0000004405067227 */ /* 0x000fe600078e00ff */
[----:B------:R-:W-:Y:S01]  /*56a0*/  ISETP.GE.OR P0, PT, R3, R4, P0 ;  /* 0x000000040300720c */ /* 0x000fe20000706670 */
[----:B------:R-:W-:Y:S01]  /*56b0*/  IMAD.MOV R4, RZ, RZ, -R3 ;  /* 0x000000ffff047224 */ /* 0x000fe200078e0a03 */
[-C--:B------:R-:W-:Y:S03]  /*56c0*/  SHF.R.U32.HI R6, RZ, R69.reuse, R6 ;  /* 0x00000045ff067219 */ /* 0x080fe60000011606 */
[----:B------:R-:W-:Y:S01]  /*56d0*/  IMAD R77, R74, R4, R77 ;  /* 0x000000044a4d7224 */ /* 0x000fe200078e024d */
[----:B------:R-:W-:Y:S05]  /*56e0*/  SEL R15, R5, R6, !P2 ;  /* 0x00000006050f7207 */ /* 0x000fea0005000000 */
[----:B------:R-:W-:Y:S02]  /*56f0*/  IMAD.MOV R6, RZ, RZ, -R15 ;  /* 0x000000ffff067224 */ /* 0x000fe400078e0a0f */
[C---:B------:R-:W-:Y:S04]  /*5700*/  @!P0 IMAD.HI.U32 R2, R3.reuse, R68, RZ ;  /* 0x0000004403028227 */ /* 0x040fe800078e00ff */
[----:B------:R-:W-:Y:S01]  /*5710*/  IMAD R6, R72, R6, R5 ;  /* 0x0000000648067224 */ /* 0x000fe200078e0205 */
[----:B------:R-:W-:Y:S04]  /*5720*/  @!P0 SHF.R.U32.HI R2, RZ, R69, R2 ;  /* 0x00000045ff028219 */ /* 0x000fe80000011602 */
[----:B------:R-:W-:Y:S02]  /*5730*/  @!P0 SEL R0, R3, R2, !P2 ;  /* 0x0000000203008207 */ /* 0x000fe40005000000 */
[----:B------:R-:W-:Y:S02]  /*5740*/  IADD3 R2, PT, PT, -R5, RZ, RZ ;  /* 0x000000ff05027210 */ /* 0x000fe40007ffe1ff */
[----:B------:R-:W-:Y:S01]  /*5750*/  @!P0 IADD3 R8, PT, PT, R15, -R0, RZ ;  /* 0x800000000f088210 */ /* 0x000fe20007ffe0ff */
[----:B------:R-:W-:Y:S02]  /*5760*/  @!P0 IMAD R0, R7, R6, R0 ;  /* 0x0000000607008224 */ /* 0x000fe400078e0200 */
[----:B------:R-:W-:Y:S02]  /*5770*/  IMAD R75, R70, R2, R75 ;  /* 0x00000002464b7224 */ /* 0x000fe400078e024b */
[----:B------:R-:W-:Y:S02]  /*5780*/  @!P0 IMAD R5, R8, R72, R3 ;  /* 0x0000004808058224 */ /* 0x000fe400078e0203 */
[----:B------:R-:W-:Y:S04]  /*5790*/  @!P0 IMAD.MOV.U32 R3, RZ, RZ, R0 ;  /* 0x000000ffff038224 */ /* 0x000fe800078e0000 */
[----:B------:R-:W-:Y:S02]  /*57a0*/  IMAD R77, R3, R74, R77 ;  /* 0x0000004a034d7224 */ /* 0x000fe400078e024d */
[----:B------:R-:W-:Y:S07]  /*57b0*/  IMAD R75, R5, R70, R75 ;  /* 0x00000046054b7224 */ /* 0x000fee00078e024b */
.L_x_102:
[----:B-1----:R-:W-:Y:S01]  /*57c0*/  @!P1 ISETP.NE.AND P0, PT, R10, 0x1, PT ;  /* 0x000000010a00980c */ /* 0x002fe20003f05270 */
[----:B------:R-:W-:Y:S01]  /*57d0*/  @!P1 IMAD.HI.U32 R0, R77, R12, RZ ;  /* 0x0000000c4d009227 */ /* 0x000fe200078e00ff */
[----:B------:R-:W-:Y:S01]  /*57e0*/  @!P1 ISETP.NE.AND P2, PT, R9, 0x1, PT ;  /* 0x000000010900980c */ /* 0x000fe20003f45270 */
[----:B------:R-:W-:Y:S01]  /*57f0*/  ULOP3.LUT UP0, URZ, UR48, 0x1b0, URZ, 0xc0, !UPT ;  /* 0x000001b030ff7892 */ /* 0x000fe2000f80c0ff */
[----:B------:R-:W-:Y:S01]  /*5800*/  R2UR UR42, R21 ;  /* 0x00000000152a72ca */ /* 0x000fe200000e0000 */
[----:B------:R-:W-:Y:S01]  /*5810*/  @!P1 IMAD.HI.U32 R3, R75, R11, RZ ;  /* 0x0000000b4b039227 */ /* 0x000fe200078e00ff */
[----:B------:R-:W-:Y:S02]  /*5820*/  @!P1 SHF.R.U32.HI R0, RZ, R13, R0 ;  /* 0x0000000dff009219 */ /* 0x000fe40000011600 */
[----:B------:R-:W-:Y:S01]  /*5830*/  R2UR UR41, R20 ;  /* 0x00000000142972ca */ /* 0x000fe200000e0000 */
[----:B------:R-:W-:Y:S01]  /*5840*/  VIADD R172, R172, 0x1 ;  /* 0x00000001acac7836 */ /* 0x000fe20000000000 */
[----:B------:R-:W-:Y:S02]  /*5850*/  @!P1 SHF.R.U32.HI R2, RZ, R14, R3 ;  /* 0x0000000eff029219 */ /* 0x000fe40000011603 */
[----:B------:R-:W-:Y:S02]  /*5860*/  @!P1 SEL R3, R77, R0, !P2 ;  /* 0x000000004d039207 */ /* 0x000fe40005000000 */
[----:B------:R-:W-:Y:S02]  /*5870*/  @!P1 SEL R2, R75, R2, !P0 ;  /* 0x000000024b029207 */ /* 0x000fe40004000000 */
[----:B------:R-:W-:Y:S01]  /*5880*/  @P4 SHF.R.U32.HI R160, RZ, 0x10, R17 ;  /* 0x00000010ffa04819 */ /* 0x000fe20000011611 */
[----:B------:R-:W-:Y:S02]  /*5890*/  USHF.L.U32 UR42, UR42, 0x7, URZ ;  /* 0x000000072a2a7899 */ /* 0x000fe400080006ff */
[----:B------:R-:W-:Y:S02]  /*58a0*/  @!P1 IMAD.IADD R0, R2, 0x1, -R3 ;  /* 0x0000000102009824 */ /* 0x000fe400078e0a03 */
[----:B------:R-:W-:Y:S01]  /*58b0*/  @!P1 IMAD.IADD R2, R3, 0x1, -R2 ;  /* 0x0000000103029824 */ /* 0x000fe200078e0a02 */
[----:B------:R-:W-:Y:S01]  /*58c0*/  USHF.L.U32 UR41, UR41, 0x7, URZ ;  /* 0x0000000729297899 */ /* 0x000fe200080006ff */
[----:B------:R-:W-:Y:S02]  /*58d0*/  @!P1 IMAD R77, R0, R9, R77 ;  /* 0x00000009004d9224 */ /* 0x000fe400078e024d */
[----:B------:R-:W-:Y:S01]  /*58e0*/  @!P1 IMAD R75, R2, R10, R75 ;  /* 0x0000000a024b9224 */ /* 0x000fe200078e024b */
[----:B------:R-:W-:Y:S08]  /*58f0*/  BRA.U !UP0, `(.L_x_103) ;  /* 0x0000000108407547 */ /* 0x000ff0000b800000 */
[----:B------:R-:W1:Y:S01]  /*5900*/  LDCU.64 UR8, c[0x4][0x80] ;  /* 0x01001000ff0877ac */ /* 0x000e620008000a00 */
[----:B------:R-:W-:Y:S01]  /*5910*/  MOV R3, 0x0 ;  /* 0x0000000000037802 */ /* 0x000fe20000000f00 */
[----:B------:R-:W-:Y:S02]  /*5920*/  HFMA2 R12, -RZ, RZ, 0, 5.9604644775390625e-08 ;  /* 0x00000001ff0c7431 */ /* 0x000fe400000001ff */
[----:B------:R-:W-:Y:S02]  /*5930*/  IMAD.MOV.U32 R8, RZ, RZ, 0x70 ;  /* 0x00000070ff087424 */ /* 0x000fe400078e00ff */
[----:B------:R-:W-:Y:S01]  /*5940*/  IMAD.MOV.U32 R13, RZ, RZ, RZ ;  /* 0x000000ffff0d7224 */ /* 0x000fe200078e00ff */
[----:B------:R-:W2:Y:S01]  /*5950*/  LDCU.64 UR6, c[0x4][0x88] ;  /* 0x01001100ff0677ac */ /* 0x000ea20008000a00 */
[----:B------:R-:W3:Y:S01]  /*5960*/  LDC.64 R2, c[0x4][R3] ;  /* 0x0100000003027b82 */ /* 0x000ee20000000a00 */
[----:B------:R-:W4:Y:S01]  /*5970*/  LDCU.64 UR4, c[0x4][0x8] ;  /* 0x01000100ff0477ac */ /* 0x000f220008000a00 */
[----:B-1----:R-:W-:Y:S01]  /*5980*/  MOV R5, UR9 ;  /* 0x0000000900057c02 */ /* 0x002fe20008000f00 */
[----:B------:R-:W-:Y:S01]  /*5990*/  IMAD.U32 R4, RZ, RZ, UR8 ;  /* 0x00000008ff047e24 */ /* 0x000fe2000f8e00ff */
[----:B--2---:R-:W-:Y:S01]  /*59a0*/  MOV R7, UR7 ;  /* 0x0000000700077c02 */ /* 0x004fe20008000f00 */
[----:B------:R-:W-:Y:S01]  /*59b0*/  IMAD.U32 R6, RZ, RZ, UR6 ;  /* 0x00000006ff067e24 */ /* 0x000fe2000f8e00ff */
[----:B----4-:R-:W-:Y:S01]  /*59c0*/  MOV R11, UR5 ;  /* 0x00000005000b7c02 */ /* 0x010fe20008000f00 */
[----:B------:R-:W-:Y:S02]  /*59d0*/  IMAD.U32 R10, RZ, RZ, UR4 ;  /* 0x00000004ff0a7e24 */ /* 0x000fe4000f8e00ff */
[----:B------:R-:W-:Y:S07]  /*59e0*/  LEPC R20, `(.L_x_103) ;  /* 0x000000001014794e */ /* 0x000fee0000000000 */
[----:B---3-5:R-:W-:Y:S05]  /*59f0*/  CALL.ABS.NOINC R2 ;  /* 0x0000000002007343 */ /* 0x028fea0003c00000 */
.L_x_103:
[----:B------:R-:W-:Y:S01]  /*5a00*/  LOP3.LUT P0, RZ, R168, 0x1b0, RZ, 0xc0, !PT ;  /* 0x000001b0a8ff7812 */ /* 0x000fe2000780c0ff */
[----:B------:R-:W-:Y:S11]  /*5a10*/  BSSY.RECONVERGENT B6, `(.L_x_104) ;  /* 0x0000013000067945 */ /* 0x000ff60003800200 */
[----:B------:R-:W-:Y:S01]  /*5a20*/  @!UPT UIADD3 URZ, UPT, UPT, URZ, URZ, URZ ;  /* 0x000000fffffff290 */ /* 0x000fe2000fffe0ff */
[----:B------:R-:W-:Y:S05]  /*5a30*/  @!P0 BRA `(.L_x_105) ;  /* 0x0000000000408947 */ /* 0x000fea0003800000 */
        /* <DEDUP_REMOVED lines=16> */
.L_x_105:
[----:B------:R-:W-:Y:S05]  /*5b40*/  BSYNC.RECONVERGENT B6 ;  /* 0x0000000000067941 */ /* 0x000fea0003800200 */
.L_x_104:
[----:B------:R-:W-:Y:S01]  /*5b50*/  ISETP.NE.U32.AND P4, PT, R148, RZ, PT ;  /* 0x000000ff9400720c */ /* 0x000fe20003f85070 */
[----:B------:R-:W-:Y:S01]  /*5b60*/  UISETP.NE.AND UP2, UPT, UR50, URZ, UPT ;  /* 0x000000ff3200728c */ /* 0x000fe2000bf45270 */
[----:B------:R-:W-:Y:S01]  /*5b70*/  ISETP.NE.U32.AND P2, PT, RZ, UR38, PT ;  /* 0x00000026ff007c0c */ /* 0x000fe2000bf45070 */
[----:B------:R-:W-:Y:S01]  /*5b80*/  UISETP.NE.U32.AND UP1, UPT, UR44, URZ, UPT ;  /* 0x000000ff2c00728c */ /* 0x000fe2000bf25070 */
[----:B------:R-:W-:Y:S01]  /*5b90*/  ISETP.NE.AND.EX P4, PT, R149, RZ, PT, P4 ;  /* 0x000000ff9500720c */ /* 0x000fe20003f85340 */
[----:B------:R-:W-:Y:S01]  /*5ba0*/  UPLOP3.LUT UP0, UPT, UPT, UPT, UPT, 0x40, 0x4 ;  /* 0x000000000004789c */ /* 0x000fe20003f0e870 */
[----:B------:R-:W-:Y:S01]  /*5bb0*/  ISETP.NE.AND.EX P2, PT, RZ, UR39, PT, P2 ;  /* 0x00000027ff007c0c */ /* 0x000fe2000bf45320 */
[----:B------:R-:W-:Y:S01]  /*5bc0*/  UISETP.NE.AND.EX UP1, UPT, UR45, URZ, UPT, UP1 ;  /* 0x000000ff2d00728c */ /* 0x000fe2000bf25310 */
[----:B------:R-:W-:Y:S04]  /*5bd0*/  PLOP3.LUT P1, PT, PT, PT, UP2, 0x80, 0x8 ;  /* 0x000000000008781c */ /* 0x000fe80003f2f028 */
[----:B------:R-:W-:Y:S06]  /*5be0*/  @UP2 UPLOP3.LUT UP0, UPT, UPT, UPT, UP1, 0x80, 0x8 ;  /* 0x000000000008289c */ /* 0x000fec0003f0f010 */
[----:B------:R-:W-:Y:S01]  /*5bf0*/  PLOP3.LUT P0, PT, PT, PT, UP0, 0x80, 0x8 ;  /* 0x000000000008781c */ /* 0x000fe20003f0f008 */
[----:B------:R-:W-:Y:S01]  /*5c00*/  @!UPT UIADD3 URZ, UPT, UPT, URZ, URZ, URZ ;  /* 0x000000fffffff290 */ /* 0x000fe2000fffe0ff */
[----:B------:R-:W-:Y:S11]  /*5c10*/  BRA.U !UP1, `(.L_x_106) ;  /* 0x0000000109387547 */ /* 0x000ff6000b800000 */
[----:B------:R-:W-:Y:S01]  /*5c20*/  UISETP.NE.U32.AND UP0, UPT, UR38, URZ, UPT ;  /* 0x000000ff2600728c */ /* 0x000fe2000bf05070 */
[----:B------:R-:W-:Y:S02]  /*5c30*/  HFMA2 R0, -RZ, RZ, 0, 5.9604644775390625e-08 ;  /* 0x00000001ff007431 */ /* 0x000fe400000001ff */
[----:B------:R-:W-:Y:S01]  /*5c40*/  IMAD.MOV.U32 R153, RZ, RZ, 0x1 ;  /* 0x00000001ff997424 */ /* 0x000fe200078e00ff */
[----:B------:R-:W-:Y:S06]  /*5c50*/  UISETP.NE.AND.EX UP0, UPT, UR39, URZ, UPT, UP0 ;  /* 0x000000ff2700728c */ /* 0x000fec000bf05300 */
[----:B------:R-:W-:Y:S05]  /*5c60*/  PLOP3.LUT P3, PT, PT, PT, UP0, 0x80, 0x8 ;  /* 0x000000000008781c */ /* 0x000fea0003f6f008 */
[----:B------:R-:W1:Y:S01]  /*5c70*/  @UP0 LDCU.64 UR6, c[0x0][0x888] ;  /* 0x00011100ff0607ac */ /* 0x000e620008000a00 */
[----:B------:R-:W-:Y:S07]  /*5c80*/  @UP0 UIMAD UR4, UR36, UR44, URZ ;  /* 0x0000002c240402a4 */ /* 0x000fee000f8e02ff */
[----:B------:R-:W-:Y:S01]  /*5c90*/  @!P3 PRMT R153, R0, 0x7610, R153 ;  /* 0x000076100099b816 */ /* 0x000fe20000000099 */
[----:B-1----:R-:W-:Y:S03]  /*5ca0*/  @UP0 UIMAD.WIDE UR6, UR4, 0x4, UR6 ;  /* 0x00000004040608a5 */ /* 0x002fe6000f8e0206 */
[----:B------:R-:W1:Y:S03]  /*5cb0*/  @!UP0 LDCU UR4, c[0x0][0x880] ;  /* 0x00011000ff0487ac */ /* 0x000e660008000800 */
[----:B------:R-:W-:Y:S01]  /*5cc0*/  IMAD.U32 R2, RZ, RZ, UR6 ;  /* 0x00000006ff027e24 */ /* 0x000fe2000f8e00ff */
[----:B------:R-:W-:Y:S05]  /*5cd0*/  MOV R3, UR7 ;  /* 0x0000000700037c02 */ /* 0x000fea0008000f00 */
[----:B-----5:R2:W5:Y:S02]  /*5ce0*/  @P3 LDG.E R82, desc[UR46][R2.64] ;  /* 0x0000002e02523981 */ /* 0x020564000c1e1900 */
[----:B-12---:R-:W-:Y:S02]  /*5cf0*/  @!P3 IMAD.U32 R82, RZ, RZ, UR4 ;  /* 0x00000004ff52be24 */ /* 0x006fe4000f8e00ff */
.L_x_106:
[----:B------:R-:W-:Y:S05]  /*5d00*/  @!P4 BRA `(.L_x_107) ;  /* 0x000000000020c947 */ /* 0x000fea0003800000 */
[----:B------:R-:W-:Y:S04]  /*5d10*/  ISETP.NE.U32.AND P3, PT, R146, RZ, PT ;  /* 0x000000ff9200720c */ /* 0x000fe80003f65070 */
[----:B------:R-:W-:Y:S11]  /*5d20*/  ISETP.NE.AND.EX P3, PT, R147, RZ, PT, P3 ;  /* 0x000000ff9300720c */ /* 0x000ff60003f65330 */
[----:B------:R-:W-:Y:S02]  /*5d30*/  @!UPT UIADD3 URZ, UPT, UPT, URZ, URZ, URZ ;  /* 0x000000fffffff290 */ /* 0x000fe4000fffe0ff */
[----:B------:R-:W1:Y:S01]  /*5d40*/  @P3 LDC.64 R2, c[0x0][0x8a8] ;  /* 0x00022a00ff023b82 */ /* 0x000e620000000a00 */
[----:B------:R-:W-:Y:S04]  /*5d50*/  @P3 IMAD R0, R148, UR36, RZ ;  /* 0x0000002494003c24 */ /* 0x000fe8000f8e02ff */
[----:B-1----:R-:W-:Y:S05]  /*5d60*/  @P3 IMAD.WIDE R2, R0, 0x4, R2 ;  /* 0x0000000400023825 */ /* 0x002fea00078e0202 */
[----:B-----5:R1:W5:Y:S02]  /*5d70*/  @P3 LDG.E R78, desc[UR46][R2.64] ;  /* 0x0000002e024e3981 */ /* 0x020364000c1e1900 */
[----:B-1----:R-:W2:Y:S02]  /*5d80*/  @!P3 LDC R78, c[0x0][0x8a0] ;  /* 0x00022800ff4ebb82 */ /* 0x002ea40000000800 */
.L_x_107:
[----:B-----5:R-:W-:Y:S01]  /*5d90*/  ISETP.NE.AND P4, PT, R82, RZ, PT ;  /* 0x000000ff5200720c */ /* 0x020fe20003f85270 */
[----:B------:R-:W-:Y:S01]  /*5da0*/  BSSY B1, `(.L_x_108) ;  /* 0x0000048000017945 */ /* 0x000fe20003800000 */
[----:B------:R-:W-:Y:S01]  /*5db0*/  SEL R5, RZ, 0xffffffff, P2 ;  /* 0xffffffffff057807 */ /* 0x000fe20001000000 */
[----:B------:R-:W-:Y:S01]  /*5dc0*/  IMAD.MOV.U32 R116, RZ, RZ, 0x1 ;  /* 0x00000001ff747424 */ /* 0x000fe200078e00ff */
[----:B------:R-:W-:Y:S01]  /*5dd0*/  LOP3.LUT P3, RZ, R153, 0xff, RZ, 0xc0, !PT ;  /* 0x000000ff99ff7812 */ /* 0x000fe2000786c0ff */
[----:B------:R-:W-:Y:S01]  /*5de0*/  IMAD R80, R76, 0x80, R79 ;  /* 0x000000804c507824 */ /* 0x000fe200078e024f */
[----:B------:R-:W-:Y:S02]  /*5df0*/  @P1 SEL R0, RZ, 0xffffffff, P4 ;  /* 0xffffffffff001807 */ /* 0x000fe40002000000 */
[----:B------:R-:W-:Y:S02]  /*5e00*/  CS2R R110, SRZ ;  /* 0x00000000006e7805 */ /* 0x000fe4000001ff00 */
[----:B------:R-:W-:Y:S02]  /*5e10*/  LEA R3, R162, UR49, 0x3 ;  /* 0x00000031a2037c11 */ /* 0x000fe4000f8e18ff */
[----:B------:R-:W-:Y:S02]  /*5e20*/  CS2R R108, SRZ ;  /* 0x00000000006c7805 */ /* 0x000fe4000001ff00 */
[----:B------:R-:W-:Y:S02]  /*5e30*/  @P0 SEL R0, R5, R0, !P3 ;  /* 0x0000000005000207 */ /* 0x000fe40005800000 */
[----:B------:R-:W-:Y:S02]  /*5e40*/  CS2R R106, SRZ ;  /* 0x00000000006a7805 */ /* 0x000fe4000001ff00 */
[----:B------:R-:W-:Y:S02]  /*5e50*/  LEA R171, R76, UR49, 0x3 ;  /* 0x000000314cab7c11 */ /* 0x000fe4000f8e18ff */
[----:B------:R-:W-:Y:S02]  /*5e60*/  CS2R R104, SRZ ;  /* 0x0000000000687805 */ /* 0x000fe4000001ff00 */
[----:B------:R-:W-:Y:S02]  /*5e70*/  @P1 LOP3.LUT R0, R0, 0x1, RZ, 0xc0, !PT ;  /* 0x0000000100001812 */ /* 0x000fe400078ec0ff */
[----:B------:R-:W-:Y:S02]  /*5e80*/  CS2R R98, SRZ ;  /* 0x0000000000627805 */ /* 0x000fe4000001ff00 */
[----:B------:R-:W-:Y:S02]  /*5e90*/  SHF.L.U32 R2, R164, 0x1f, RZ ;  /* 0x0000001fa4027819 */ /* 0x000fe400000006ff */
[----:B------:R-:W-:Y:S02]  /*5ea0*/  CS2R R96, SRZ ;  /* 0x0000000000607805 */ /* 0x000fe4000001ff00 */
[----:B------:R-:W-:Y:S02]  /*5eb0*/  ISETP.NE.U32.OR P6, PT, R0, 0x1, !P1 ;  /* 0x000000010000780c */ /* 0x000fe40004fc5470 */
[----:B------:R-:W-:Y:S02]  /*5ec0*/  CS2R R90, SRZ ;  /* 0x00000000005a7805 */ /* 0x000fe4000001ff00 */
[----:B------:R-:W-:Y:S02]  /*5ed0*/  PLOP3.LUT P2, PT, PT, PT, UP1, 0x80, 0x8 ;  /* 0x000000000008781c */ /* 0x000fe40003f4f018 */
[----:B------:R-:W-:Y:S02]  /*5ee0*/  CS2R R88, SRZ ;  /* 0x0000000000587805 */ /* 0x000fe4000001ff00 */
[----:B------:R-:W-:Y:S02]  /*5ef0*/  SEL R0, RZ, 0xffffffff, P4 ;  /* 0xffffffffff007807 */ /* 0x000fe40002000000 */
[----:B------:R-:W-:Y:S03]  /*5f00*/  P2R R92, PR, RZ, 0x40 ;  /* 0x00000040ff5c7803 */ /* 0x000fe60000000000 */
[----:B------:R-:W-:Y:S04]  /*5f10*/  @P6 SHF.L.U32 R4, R161, 0x1f, RZ ;  /* 0x0000001fa1046819 */ /* 0x000fe800000006ff */
[----:B------:R-:W-:Y:S01]  /*5f20*/  @P2 SEL R0, R5, R0, !P3 ;  /* 0x0000000005002207 */ /* 0x000fe20005800000 */
[----:B------:R-:W1:Y:S03]  /*5f30*/  @P6 SYNCS.PHASECHK.TRANS64.TRYWAIT P1, [R3+URZ+0x80], R4 ;  /* 0x00008004030065a7 */ /* 0x000e6600080211ff */
[----:B------:R-:W-:Y:S04]  /*5f40*/  LOP3.LUT R0, R0, 0x1, RZ, 0xc0, !PT ;  /* 0x0000000100007812 */ /* 0x000fe800078ec0ff */
[----:B------:R-:W-:Y:S04]  /*5f50*/  ISETP.NE.U32.AND P5, PT, R0, 0x1, PT ;  /* 0x000000010000780c */ /* 0x000fe80003fa5070 */
[----:B------:R-:W-:Y:S01]  /*5f60*/  P2R R117, PR, RZ, 0x20 ;  /* 0x00000020ff757803 */ /* 0x000fe20000000000 */
[----:B------:R3:W4:Y:S01]  /*5f70*/  SYNCS.PHASECHK.TRANS64.TRYWAIT P0, [R171+URZ+0xd0], R2 ;  /* 0x0000d002ab0075a7 */ /* 0x00072200080011ff */
[----:B-1----:R-:W-:Y:S01]  /*5f80*/  @P6 SEL R116, RZ, 0x1, !P1 ;  /* 0x00000001ff746807 */ /* 0x002fe20004800000 */
[----:B---3--:R-:W-:Y:S06]  /*5f90*/  @!P6 BRA `(.L_x_109) ;  /* 0x0000000000a0e947 */ /* 0x008fec0003800000 */
[----:B------:R-:W-:Y:S01]  /*5fa0*/  @P5 IMAD R7, R162, 0x2000, R155 ;  /* 0x00002000a2075824 */ /* 0x000fe200078e029b */
[----:B------:R-:W-:Y:S01]  /*5fb0*/  ISETP.NE.AND P1, PT, R116, RZ, PT ;  /* 0x000000ff7400720c */ /* 0x000fe20003f25270 */
[----:B------:R-:W-:Y:S01]  /*5fc0*/  BSSY B0, `(.L_x_110) ;  /* 0x0000011000007945 */ /* 0x000fe20003800000 */
[----:B------:R-:W-:Y:S01]  /*5fd0*/  CS2R R90, SRZ ;  /* 0x00000000005a7805 */ /* 0x000fe2000001ff00 */
[----:B------:R-:W-:Y:S01]  /*5fe0*/  @P5 VIADD R4, R7, UR49 ;  /* 0x0000003107045c36 */ /* 0x000fe20008000000 */
[----:B------:R-:W-:Y:S02]  /*5ff0*/  CS2R R88, SRZ ;  /* 0x0000000000587805 */ /* 0x000fe4000001ff00 */
[----:B------:R-:W-:Y:S02]  /*6000*/  CS2R R98, SRZ ;  /* 0x0000000000627805 */ /* 0x000fe4000001ff00 */
[----:B------:R-:W-:Y:S01]  /*6010*/  CS2R R96, SRZ ;  /* 0x0000000000607805 */ /* 0x000fe2000001ff00 */
[--C-:B------:R-:W-:Y:S01]  /*6020*/  @P5 IMAD.IADD R6, R167, 0x1, R4.reuse ;  /* 0x00000001a7065824 */ /* 0x100fe200078e0204 */
[----:B------:R-:W-:Y:S01]  /*6030*/  CS2R R106, SRZ ;  /* 0x00000000006a7805 */ /* 0x000fe2000001ff00 */
[--C-:B------:R-:W-:Y:S01]  /*6040*/  @P5 IMAD.IADD R5, R166, 0x1, R4.reuse ;  /* 0x00000001a6055824 */ /* 0x100fe200078e0204 */
[----:B------:R-:W-:Y:S01]  /*6050*/  CS2R R104, SRZ ;  /* 0x0000000000687805 */ /* 0x000fe2000001ff00 */
[----:B------:R-:W-:Y:S01]  /*6060*/  @P5 IMAD R4, R165, 0x10, R4 ;  /* 0x00000010a5045824 */ /* 0x000fe200078e0204 */
[----:B------:R-:W-:Y:S02]  /*6070*/  CS2R R110, SRZ ;  /* 0x00000000006e7805 */ /* 0x000fe4000001ff00 */
[----:B------:R-:W-:Y:S01]  /*6080*/  CS2R R108, SRZ ;  /* 0x00000000006c7805 */ /* 0x000fe2000001ff00 */
[----:B------:R-:W-:Y:S06]  /*6090*/  @P1 BRA `(.L_x_111) ;  /* 0x00000000000c1947 */ /* 0x000fec0003800000 */
[----:B------:R-:W-:Y:S04]  /*60a0*/  SHF.L.U32 R0, R161, 0x1f, RZ ;  /* 0x0000001fa1007819 */ /* 0x000fe800000006ff */
[----:B------:R-:W1:Y:S02]  /*60b0*/  SYNCS.PHASECHK.TRANS64.TRYWAIT P1, [R3+URZ+0x80], R0 ;  /* 0x00008000030075a7 */ /* 0x000e6400080211ff */
[----:B-1----:R-:W-:Y:S05]  /*60c0*/  @!P1 BRA `(.L_x_112) ;  /* 0x0000003800009947 */ /* 0x002fea0003800000 */
.L_x_111:
[----:B------:R-:W-:Y:S05]  /*60d0*/  BSYNC B0 ;  /* 0x0000000000007941 */ /* 0x000fea0003800000 */
.L_x_110:
[----:B------:R-:W-:Y:S01]  /*60e0*/  ISETP.NE.AND P1, PT, R117, RZ, PT ;  /* 0x000000ff7500720c */ /* 0x000fe20003f25270 */
[----:B-1----:R-:W-:Y:S02]  /*60f0*/  VIADD R3, R3, 0x90 ;  /* 0x0000009003037836 */ /* 0x002fe40000000000 */
[----:B------:R-:W-:Y:S02]  /*6100*/  IMAD.U32 R0, RZ, RZ, UR37 ;  /* 0x00000025ff007e24 */ /* 0x000fe4000f8e00ff */
[----:B------:R-:W-:Y:S03]  /*6110*/  VIADD R162, R162, 0x1 ;  /* 0x00000001a2a27836 */ /* 0x000fe60000000000 */
[----:B------:R-:W-:Y:S05]  /*6120*/  PRMT R0, R0, 0x654, R3 ;  /* 0x0000065400007816 */ /* 0x000fea0000000003 */
[----:B------:R1:W3:Y:S04]  /*6130*/  @P1 LDS.128 R88, [R7+UR49+0x200] ;  /* 0x0002003107581984 */ /* 0x0002e80008000c00 */
[----:B------:R1:W1:Y:S04]  /*6140*/  @P1 LDS.128 R96, [R6+0x200] ;  /* 0x0002000006601984 */ /* 0x0002680000000c00 */
[----:B------:R1:W1:Y:S04]  /*6150*/  @P1 LDS.128 R104, [R5+0x200] ;  /* 0x0002000005681984 */ /* 0x0002680000000c00 */
[----:B------:R1:W1:Y:S01]  /*6160*/  @P1 LDS.128 R108, [R4+0x200] ;  /* 0x00020000046c1984 */ /* 0x0002620000000c00 */
[C---:B------:R-:W-:Y:S01]  /*6170*/  ISETP.NE.AND P1, PT, R162.reuse, 0x2, PT ;  /* 0x00000002a200780c */ /* 0x040fe20003f25270 */
[----:B------:R-:W-:Y:S01]  /*6180*/  @!PT LDS RZ, [RZ] ;  /* 0x00000000fffff984 */ /* 0x000fe20000000800 */
[----:B------:R-:W-:Y:S01]  /*6190*/  @!PT LDS RZ, [RZ] ;  /* 0x00000000fffff984 */ /* 0x000fe20000000800 */
[----:B------:R-:W-:Y:S01]  /*61a0*/  @!PT LDS RZ, [RZ] ;  /* 0x00000000fffff984 */ /* 0x000fe20000000800 */
[----:B------:R-:W-:Y:S01]  /*61b0*/  @!PT LDS RZ, [RZ] ;  /* 0x00000000fffff984 */ /* 0x000fe20000000800 */
[----:B------:R5:W-:Y:S06]  /*61c0*/  MEMBAR.ALL.CTA ;  /* 0x0000000000007992 */ /* 0x000bec0000008000 */
[----:B-----5:R-:W5:Y:S01]  /*61d0*/  FENCE.VIEW.ASYNC.S ;  /* 0x00000000000073c6 */ /* 0x020f620000000000 */
[----:B------:R-:W-:Y:S01]  /*61e0*/  SEL R162, R162, RZ, P1 ;  /* 0x000000ffa2a27207 */ /* 0x000fe20000800000 */
[----:B-----5:R5:W-:Y:S02]  /*61f0*/  SYNCS.ARRIVE.TRANS64.RED.A1T0 RZ, [R0+URZ], RZ ;  /* 0x000000ff00ff79a7 */ /* 0x020be400081004ff */
[----:B-----5:R-:W-:Y:S04]  /*6200*/  SEL R0, RZ, 0x1, P1 ;  /* 0x00000001ff007807 */ /* 0x020fe80000800000 */
[----:B---3--:R-:W-:Y:S02]  /*6210*/  LOP3.LUT R161, R161, R0, RZ, 0x3c, !PT ;  /* 0x00000000a1a17212 */ /* 0x008fe400078e3cff */
.L_x_109:
[----:B------:R-:W-:Y:S05]  /*6220*/  BSYNC B1 ;  /* 0x0000000000017941 */ /* 0x000fea0003800000 */
.L_x_108:
[----:B------:R-:W-:Y:S04]  /*6230*/  SHF.R.U32.HI R3, RZ, 0x15, R80 ;  /* 0x00000015ff037819 */ /* 0x000fe80000011650 */
[----:B------:R-:W-:Y:S01]  /*6240*/  LOP3.LUT P1, RZ, R3, 0x3, R156, 0x48, !PT ;  /* 0x0000000303ff7812 */ /* 0x000fe2000782489c */
[----:B------:R-:W-:Y:S01]  /*6250*/  @!UPT UIADD3 URZ, UPT, UPT, URZ, URZ, URZ ;  /* 0x000000fffffff290 */ /* 0x000fe2000fffe0ff */
[----:B----4-:R-:W-:Y:S11]  /*6260*/  @P0 BRA `(.L_x_113) ;  /* 0x0000000000080947 */ /* 0x010ff60003800000 */
[----:B------:R-:W3:Y:S02]  /*6270*/  SYNCS.PHASECHK.TRANS64.TRYWAIT P0, [R171+URZ+0xd0], R2 ;  /* 0x0000d002ab0075a7 */ /* 0x000ee400080011ff */
[----:B---3--:R-:W-:Y:S05]  /*6280*/  @!P0 BRA `(.L_x_114) ;  /* 0x0000003400a48947 */ /* 0x008fea0003800000 */
.L_x_113:
[----:B------:R-:W-:Y:S05]  /*6290*/  @!P1 BRA `(.L_x_115) ;  /* 0x0000000000409947 */ /* 0x000fea0003800000 */
[----:B------:R-:W1:Y:S01]  /*62a0*/  LDCU.64 UR8, c[0x4][0x70] ;  /* 0x01000e00ff0877ac */ /* 0x000e620008000a00 */
[----:B------:R-:W-:Y:S01]  /*62b0*/  MOV R3, 0x0 ;  /* 0x0000000000037802 */ /* 0x000fe20000000f00 */
[----:B------:R-:W-:Y:S02]  /*62c0*/  HFMA2 R12, -RZ, RZ, 0, 5.9604644775390625e-08 ;  /* 0x00000001ff0c7431 */ /* 0x000fe400000001ff */
[----:B------:R-:W-:Y:S02]  /*62d0*/  IMAD.MOV.U32 R8, RZ, RZ, 0x192 ;  /* 0x00000192ff087424 */ /* 0x000fe400078e00ff */
[----:B------:R-:W-:Y:S01]  /*62e0*/  IMAD.MOV.U32 R13, RZ, RZ, RZ ;  /* 0x000000ffff0d7224 */ /* 0x000fe200078e00ff */
[----:B------:R-:W4:Y:S01]  /*62f0*/  LDCU.64 UR6, c[0x4][0x78] ;  /* 0x01000f00ff0677ac */ /* 0x000f220008000a00 */
[----:B---3--:R-:W3:Y:S01]  /*6300*/  LDC.64 R2, c[0x4][R3] ;  /* 0x0100000003027b82 */ /* 0x008ee20000000a00 */
[----:B------:R-:W5:Y:S01]  /*6310*/  LDCU.64 UR4, c[0x4][0x10] ;  /* 0x01000200ff0477ac */ /* 0x000f620008000a00 */
[----:B-1----:R-:W-:Y:S01]  /*6320*/  MOV R5, UR9 ;  /* 0x0000000900057c02 */ /* 0x002fe20008000f00 */
[----:B------:R-:W-:Y:S01]  /*6330*/  IMAD.U32 R4, RZ, RZ, UR8 ;  /* 0x00000008ff047e24 */ /* 0x000fe2000f8e00ff */
[----:B----4-:R-:W-:Y:S01]  /*6340*/  MOV R7, UR7 ;  /* 0x0000000700077c02 */ /* 0x010fe20008000f00 */
[----:B------:R-:W-:Y:S01]  /*6350*/  IMAD.U32 R6, RZ, RZ, UR6 ;  /* 0x00000006ff067e24 */ /* 0x000fe2000f8e00ff */
[----:B-----5:R-:W-:Y:S01]  /*6360*/  MOV R11, UR5 ;  /* 0x00000005000b7c02 */ /* 0x020fe20008000f00 */
[----:B------:R-:W-:Y:S02]  /*6370*/  IMAD.U32 R10, RZ, RZ, UR4 ;  /* 0x00000004ff0a7e24 */ /* 0x000fe4000f8e00ff */
[----:B------:R-:W-:Y:S07]  /*6380*/  LEPC R20, `(.L_x_115) ;  /* 0x000000001014794e */ /* 0x000fee0000000000 */
[----:B--23--:R-:W-:Y:S05]  /*6390*/  CALL.ABS.NOINC R2 ;  /* 0x0000000002007343 */ /* 0x00cfea0003c00000 */
.L_x_115:
[----:B------:R-:W-:Y:S01]  /*63a0*/  SHF.L.U32 R83, R88, 0x10, RZ ;  /* 0x0000001058537819 */ /* 0x000fe200000006ff */
[----:B------:R-:W-:Y:S05]  /*63b0*/  WARPSYNC.ALL ;  /* 0x0000000000007948 */ /* 0x000fea0003800000 */
[----:B------:R-:W-:Y:S01]  /*63c0*/  R2UR UR4, R80 ;  /* 0x00000000500472ca */ /* 0x000fe200000e0000 */
[----:B------:R-:W-:Y:S01]  /*63d0*/  BSSY.RECONVERGENT B0, `(.L_x_116) ;  /* 0x0000121000007945 */ /* 0x000fe20003800200 */
[----:B------:R-:W-:Y:S02]  /*63e0*/  ISETP.NE.AND P6, PT, R92, RZ, PT ;  /* 0x000000ff5c00720c */ /* 0x000fe40003fc5270 */
[----:B------:R-:W-:Y:S02]  /*63f0*/  IADD3 R119, PT, PT, R155, UR49, RZ ;  /* 0x000000319b777c10 */ /* 0x000fe4000fffe0ff */
[----:B------:R-:W-:Y:S02]  /*6400*/  SHF.L.U32 R118, R165, 0x4, RZ ;  /* 0x00000004a5767819 */ /* 0x000fe400000006ff */
[-C--:B------:R-:W-:Y:S02]  /*6410*/  IADD3 R175, PT, PT, R167, R119.reuse, RZ ;  /* 0x00000077a7af7210 */ /* 0x080fe40007ffe0ff */
[----:B------:R-:W-:Y:S02]  /*6420*/  IADD3 R174, PT, PT, R166, R119, RZ ;  /* 0x00000077a6ae7210 */ /* 0x000fe40007ffe0ff */
[----:B------:R-:W-:Y:S01]  /*6430*/  IADD3 R173, PT, PT, R119, R118, RZ ;  /* 0x0000007677ad7210 */ /* 0x000fe20007ffe0ff */
[----:B-1----:R-:W2:Y:S01]  /*6440*/  LDTM.x64 R4, tmem[UR4] ;  /* 0x00000004000479ee */ /* 0x002ea20008340000 */
[C---:B------:R-:W-:Y:S02]  /*6450*/  PRMT R81, R88.reuse, 0x8880, RZ ;  /* 0x0000888058517816 */ /* 0x040fe400000000ff */
[----:B------:R-:W-:Y:S02]  /*6460*/  SHF.R.S32.HI R83, RZ, 0x18, R83 ;  /* 0x00000018ff537819 */ /* 0x000fe40000011453 */
[----:B------:R-:W-:Y:S02]  /*6470*/  SHF.R.S32.HI R86, RZ, 0x18, R89 ;  /* 0x00000018ff567819 */ /* 0x000fe40000011459 */
[----:B------:R-:W-:Y:S02]  /*6480*/  SHF.L.U32 R84, R88, 0x8, RZ ;  /* 0x0000000858547819 */ /* 0x000fe400000006ff */
[----:B------:R-:W-:Y:S02]  /*6490*/  SHF.L.U32 R85, R89, 0x8, RZ ;  /* 0x0000000859557819 */ /* 0x000fe400000006ff */
[----:B------:R-:W-:Y:S02]  /*64a0*/  SHF.R.S32.HI R84, RZ, 0x18, R84 ;  /* 0x00000018ff547819 */ /* 0x000fe40000011454 */
[----:B------:R-:W-:Y:S02]  /*64b0*/  SHF.R.S32.HI R85, RZ, 0x18, R85 ;  /* 0x00000018ff557819 */ /* 0x000fe40000011455 */
[----:B------:R-:W-:Y:S02]  /*64c0*/  SHF.L.U32 R87, R110, 0x8, RZ ;  /* 0x000000086e577819 */ /* 0x000fe400000006ff */
[----:B------:R-:W-:Y:S02]  /*64d0*/  ISETP.NE.AND P0, PT, R169, RZ, PT ;  /* 0x000000ffa900720c */ /* 0x000fe40003f05270 */
[----:B------:R-:W-:Y:S02]  /*64e0*/  SHF.R.S32.HI R87, RZ, 0x18, R87 ;  /* 0x00000018ff577819 */ /* 0x000fe40000011457 */
[----:B------:R-:W-:Y:S02]  /*64f0*/  LEA R124, R162, UR49, 0x3 ;  /* 0x00000031a27c7c11 */ /* 0x000fe4000f8e18ff */
[----:B------:R-:W-:Y:S01]  /*6500*/  @P6 SHF.L.U32 R125, R161, 0x1f, RZ ;  /* 0x0000001fa17d6819 */ /* 0x000fe200000006ff */
[C---:B--2---:R-:W-:Y:S02]  /*6510*/  IMAD R0, R78.reuse, R4, RZ ;  /* 0x000000044e007224 */ /* 0x044fe400078e02ff */
[C---:B---3--:R-:W-:Y:S02]  /*6520*/  IMAD R2, R78.reuse, R5, RZ ;  /* 0x000000054e027224 */ /* 0x048fe400078e02ff */
[----:B------:R-:W-:Y:S02]  /*6530*/  IMAD R3, R78, R6, RZ ;  /* 0x000000064e037224 */ /* 0x000fe400078e02ff */
[-C--:B------:R-:W-:Y:S01]  /*6540*/  IMAD R0, R81, R82.reuse, R0 ;  /* 0x0000005251007224 */ /* 0x080fe200078e0200 */
[----:B------:R-:W-:Y:S01]  /*6550*/  SHF.R.S32.HI R81, RZ, 0x18, R88 ;  /* 0x00000018ff517819 */ /* 0x000fe20000011458 */
[-C--:B------:R-:W-:Y:S01]  /*6560*/  IMAD R2, R83, R82.reuse, R2 ;  /* 0x0000005253027224 */ /* 0x080fe200078e0202 */
[C---:B------:R-:W-:Y:S01]  /*6570*/  PRMT R83, R89.reuse, 0x8880, RZ ;  /* 0x0000888059537816 */ /* 0x040fe200000000ff */
[----:B------:R-:W-:Y:S01]  /*6580*/  IMAD R3, R84, R82, R3 ;  /* 0x0000005254037224 */ /* 0x000fe200078e0203 */
[----:B------:R-:W-:Y:S01]  /*6590*/  SHF.L.U32 R84, R89, 0x10, RZ ;  /* 0x0000001059547819 */ /* 0x000fe200000006ff */
[C---:B------:R-:W-:Y:S02]  /*65a0*/  IMAD R7, R78.reuse, R7, RZ ;  /* 0x000000074e077224 */ /* 0x040fe400078e02ff */
[C---:B------:R-:W-:Y:S01]  /*65b0*/  IMAD R4, R78.reuse, R8, RZ ;  /* 0x000000084e047224 */ /* 0x040fe200078e02ff */
[----:B------:R-:W-:Y:S01]  /*65c0*/  SHF.R.S32.HI R84, RZ, 0x18, R84 ;  /* 0x00000018ff547819 */ /* 0x000fe20000011454 */
[----:B------:R-:W-:Y:S02]  /*65d0*/  IMAD R5, R78, R9, RZ ;  /* 0x000000094e057224 */ /* 0x000fe400078e02ff */
[----:B------:R-:W-:Y:S01]  /*65e0*/  IMAD R7, R81, R82, R7 ;  /* 0x0000005251077224 */ /* 0x000fe200078e0207 */
[----:B------:R-:W-:Y:S01]  /*65f0*/  PRMT R81, R90, 0x8880, RZ ;  /* 0x000088805a517816 */ /* 0x000fe200000000ff */
[----:B------:R-:W-:Y:S02]  /*6600*/  IMAD R6, R78, R10, RZ ;  /* 0x0000000a4e067224 */ /* 0x000fe400078e02ff */
[-C--:B------:R-:W-:Y:S01]  /*6610*/  IMAD R4, R83, R82.reuse, R4 ;  /* 0x0000005253047224 */ /* 0x080fe200078e0204 */
[----:B------:R-:W-:Y:S01]  /*6620*/  I2IP.S8.S32.SAT R93, R7, R3, RZ ;  /* 0x00000003075d7239 */ /* 0x000fe200000014ff */
[----:B------:R-:W-:Y:S01]  /*6630*/  IMAD R5, R84, R82, R5 ;  /* 0x0000005254057224 */ /* 0x000fe200078e0205 */
[----:B------:R-:W-:Y:S01]  /*6640*/  SHF.L.U32 R83, R90, 0x10, RZ ;  /* 0x000000105a537819 */ /* 0x000fe200000006ff */
[----:B------:R-:W-:Y:S01]  /*6650*/  IMAD R11, R78, R11, RZ ;  /* 0x0000000b4e0b7224 */ /* 0x000fe200078e02ff */
[----:B------:R-:W-:Y:S01]  /*6660*/  I2IP.S8.S32.SAT R92, R2, R0, R93 ;  /* 0x00000000025c7239 */ /* 0x000fe2000000145d */
[----:B------:R-:W-:Y:S01]  /*6670*/  IMAD R6, R85, R82, R6 ;  /* 0x0000005255067224 */ /* 0x000fe200078e0206 */
[----:B------:R-:W-:Y:S01]  /*6680*/  SHF.R.S32.HI R83, RZ, 0x18, R83 ;  /* 0x00000018ff537819 */ /* 0x000fe20000011453 */
[----:B------:R-:W-:Y:S01]  /*6690*/  IMAD R8, R78, R12, RZ ;  /* 0x0000000c4e087224 */ /* 0x000fe200078e02ff */
[----:B------:R-:W-:Y:S01]  /*66a0*/  SHF.L.U32 R85, R90, 0x8, RZ ;  /* 0x000000085a557819 */ /* 0x000fe200000006ff */
[----:B------:R-:W-:Y:S02]  /*66b0*/  IMAD R9, R78, R13, RZ ;  /* 0x0000000d4e097224 */ /* 0x000fe400078e02ff */
[----:B------:R-:W-:Y:S01]  /*66c0*/  IMAD R11, R86, R82, R11 ;  /* 0x00000052560b7224 */ /* 0x000fe200078e020b */
[----:B------:R-:W-:Y:S01]  /*66d0*/  SHF.R.S32.HI R85, RZ, 0x18, R85 ;  /* 0x00000018ff557819 */ /* 0x000fe20000011455 */
[C---:B------:R-:W-:Y:S01]  /*66e0*/  IMAD R10, R78.reuse, R14, RZ ;  /* 0x0000000e4e0a7224 */ /* 0x040fe200078e02ff */
[----:B------:R-:W-:Y:S01]  /*66f0*/  SHF.R.S32.HI R86, RZ, 0x18, R91 ;  /* 0x00000018ff567819 */ /* 0x000fe2000001145b */
[----:B------:R-:W-:Y:S01]  /*6700*/  IMAD R8, R81, R82, R8 ;  /* 0x0000005251087224 */ /* 0x000fe200078e0208 */
[----:B------:R-:W-:Y:S01]  /*6710*/  I2IP.S8.S32.SAT R94, R11, R6, RZ ;  /* 0x000000060b5e7239 */ /* 0x000fe200000014ff */
[----:B------:R-:W-:Y:S01]  /*6720*/  IMAD R9, R83, R82, R9 ;  /* 0x0000005253097224 */ /* 0x000fe200078e0209 */
[C---:B------:R-:W-:Y:S01]  /*6730*/  PRMT R83, R91.reuse, 0x8880, RZ ;  /* 0x000088805b537816 */ /* 0x040fe200000000ff */
[----:B------:R-:W-:Y:S01]  /*6740*/  IMAD.U32 R84, R91, 0x10000, RZ ;  /* 0x000100005b547824 */ /* 0x000fe200078e00ff */
[----:B------:R-:W-:Y:S01]  /*6750*/  I2IP.S8.S32.SAT R93, R5, R4, R94 ;  /* 0x00000004055d7239 */ /* 0x000fe2000000145e */
[C---:B------:R-:W-:Y:S01]  /*6760*/  IMAD R15, R78.reuse, R15, RZ ;  /* 0x0000000f4e0f7224 */ /* 0x040fe200078e02ff */
[----:B------:R-:W-:Y:S01]  /*6770*/  SHF.R.S32.HI R81, RZ, 0x18, R90 ;  /* 0x00000018ff517819 */ /* 0x000fe2000001145a */
[----:B------:R-:W-:Y:S01]  /*6780*/  IMAD R10, R85, R82, R10 ;  /* 0x00000052550a7224 */ /* 0x000fe200078e020a */
[----:B------:R-:W-:Y:S01]  /*6790*/  SHF.R.S32.HI R84, RZ, 0x18, R84 ;  /* 0x00000018ff547819 */ /* 0x000fe20000011454 */
[C---:B------:R-:W-:Y:S01]  /*67a0*/  IMAD R12, R78.reuse, R16, RZ ;  /* 0x000000104e0c7224 */ /* 0x040fe200078e02ff */
[----:B------:R-:W-:Y:S01]  /*67b0*/  SHF.L.U32 R85, R91, 0x8, RZ ;  /* 0x000000085b557819 */ /* 0x000fe200000006ff */
[----:B------:R-:W-:Y:S02]  /*67c0*/  IMAD R13, R78, R17, RZ ;  /* 0x000000114e0d7224 */ /* 0x000fe400078e02ff */
[----:B------:R-:W-:Y:S01]  /*67d0*/  IMAD R15, R81, R82, R15 ;  /* 0x00000052510f7224 */ /* 0x000fe200078e020f */
[----:B------:R-:W-:Y:S01]  /*67e0*/  PRMT R81, R96, 0x8880, RZ ;  /* 0x0000888060517816 */ /* 0x000fe200000000ff */
[----:B------:R-:W-:Y:S01]  /*67f0*/  IMAD R14, R78, R18, RZ ;  /* 0x000000124e0e7224 */ /* 0x000fe200078e02ff */
[----:B------:R-:W-:Y:S01]  /*6800*/  SHF.R.S32.HI R85, RZ, 0x18, R85 ;  /* 0x00000018ff557819 */ /* 0x000fe20000011455 */
[----:B------:R-:W-:Y:S01]  /*6810*/  IMAD R12, R83, R82, R12 ;  /* 0x00000052530c7224 */ /* 0x000fe200078e020c */
[----:B------:R-:W-:Y:S01]  /*6820*/  I2IP.S8.S32.SAT R94, R15, R10, RZ ;  /* 0x0000000a0f5e7239 */ /* 0x000fe200000014ff */
[----:B------:R-:W-:Y:S01]  /*6830*/  IMAD R13, R84, R82, R13 ;  /* 0x00000052540d7224 */ /* 0x000fe200078e020d */
[----:B------:R-:W-:Y:S01]  /*6840*/  SHF.L.U32 R83, R96, 0x10, RZ ;  /* 0x0000001060537819 */ /* 0x000fe200000006ff */
[C---:B------:R-:W-:Y:S01]  /*6850*/  IMAD R19, R78.reuse, R19, RZ ;  /* 0x000000134e137224 */ /* 0x040fe200078e02ff */
[----:B------:R-:W-:Y:S01]  /*6860*/  I2IP.S8.S32.SAT R94, R9, R8, R94 ;  /* 0x00000008095e7239 */ /* 0x000fe2000000145e */
[----:B------:R-:W-:Y:S01]  /*6870*/  IMAD R14, R85, R82, R14 ;  /* 0x00000052550e7224 */ /* 0x000fe200078e020e */
[----:B------:R-:W-:Y:S01]  /*6880*/  SHF.R.S32.HI R83, RZ, 0x18, R83 ;  /* 0x00000018ff537819 */ /* 0x000fe20000011453 */
[C---:B------:R-:W-:Y:S01]  /*6890*/  IMAD R16, R78.reuse, R20, RZ ;  /* 0x000000144e107224 */ /* 0x040fe200078e02ff */
[----:B------:R-:W-:Y:S01]  /*68a0*/  SHF.L.U32 R84, R97, 0x10, RZ ;  /* 0x0000001061547819 */ /* 0x000fe200000006ff */
[----:B------:R-:W-:Y:S01]  /*68b0*/  IMAD R17, R78, R21, RZ ;  /* 0x000000154e117224 */ /* 0x000fe200078e02ff */
[----:B------:R-:W-:Y:S01]  /*68c0*/  SHF.L.U32 R85, R96, 0x8, RZ ;  /* 0x0000000860557819 */ /* 0x000fe200000006ff */
[----:B------:R-:W-:Y:S01]  /*68d0*/  IMAD R19, R86, R82, R19 ;  /* 0x0000005256137224 */ /* 0x000fe200078e0213 */
[----:B------:R-:W-:Y:S01]  /*68e0*/  SHF.R.S32.HI R84, RZ, 0x18, R84 ;  /* 0x00000018ff547819 */ /* 0x000fe20000011454 */
[C---:B------:R-:W-:Y:S01]  /*68f0*/  IMAD R18, R78.reuse, R22, RZ ;  /* 0x000000164e127224 */ /* 0x040fe200078e02ff */
[----:B------:R-:W-:Y:S01]  /*6900*/  SHF.R.S32.HI R85, RZ, 0x18, R85 ;  /* 0x00000018ff557819 */ /* 0x000fe20000011455 */
[----:B------:R-:W-:Y:S01]  /*6910*/  IMAD R16, R81, R82, R16 ;  /* 0x0000005251107224 */ /* 0x000fe200078e0210 */
[----:B------:R-:W-:Y:S01]  /*6920*/  I2IP.S8.S32.SAT R95, R19, R14, RZ ;  /* 0x0000000e135f7239 */ /* 0x000fe200000014ff */
[-C--:B------:R-:W-:Y:S01]  /*6930*/  IMAD R17, R83, R82.reuse, R17 ;  /* 0x0000005253117224 */ /* 0x080fe200078e0211 */
[----:B------:R-:W-:Y:S01]  /*6940*/  PRMT R83, R97, 0x8880, RZ ;  /* 0x0000888061537816 */ /* 0x000fe200000000ff */
[C---:B------:R-:W-:Y:S01]  /*6950*/  IMAD R23, R78.reuse, R23, RZ ;  /* 0x000000174e177224 */ /* 0x040fe200078e02ff */
[----:B------:R-:W-:Y:S01]  /*6960*/  SHF.R.S32.HI R81, RZ, 0x18, R96 ;  /* 0x00000018ff517819 */ /* 0x000fe20000011460 */
[----:B------:R-:W-:Y:S01]  /*6970*/  IMAD R18, R85, R82, R18 ;  /* 0x0000005255127224 */ /* 0x000fe200078e0212 */
[----:B------:R-:W-:Y:S01]  /*6980*/  SHF.L.U32 R85, R97, 0x8, RZ ;  /* 0x0000000861557819 */ /* 0x000fe200000006ff */
[C---:B------:R-:W-:Y:S01]  /*6990*/  IMAD R20, R78.reuse, R24, RZ ;  /* 0x000000184e147224 */ /* 0x040fe200078e02ff */
[----:B------:R-:W-:Y:S01]  /*69a0*/  I2IP.S8.S32.SAT R95, R13, R12, R95 ;  /* 0x0000000c0d5f7239 */ /* 0x000fe2000000145f */
[----:B------:R-:W-:Y:S01]  /*69b0*/  IMAD R21, R78, R25, RZ ;  /* 0x000000194e157224 */ /* 0x000fe200078e02ff */
[----:B------:R-:W-:Y:S01]  /*69c0*/  SHF.R.S32.HI R85, RZ, 0x18, R85 ;  /* 0x00000018ff557819 */ /* 0x000fe20000011455 */
[----:B------:R-:W-:Y:S01]  /*69d0*/  IMAD R23, R81, R82, R23 ;  /* 0x0000005251177224 */ /* 0x000fe200078e0217 */
[----:B------:R-:W-:Y:S01]  /*69e0*/  PRMT R81, R98, 0x8880, RZ ;  /* 0x0000888062517816 */ /* 0x000fe200000000ff */
[----:B------:R-:W-:Y:S01]  /*69f0*/  IMAD R22, R78, R26, RZ ;  /* 0x0000001a4e167224 */ /* 0x000fe200078e02ff */
[----:B------:R1:W-:Y:S01]  /*6a00*/  STS.128 [R155+UR49+0x4200], R92 ;  /* 0x0042005c9b007988 */ /* 0x0003e20008000c31 */
[----:B------:R-:W-:Y:S01]  /*6a10*/  IMAD R20, R83, R82, R20 ;  /* 0x0000005253147224 */ /* 0x000fe200078e0214 */
[----:B------:R-:W-:Y:S01]  /*6a20*/  I2IP.S8.S32.SAT R100, R23, R18, RZ ;  /* 0x0000001217647239 */ /* 0x000fe200000014ff */
[----:B------:R-:W-:Y:S01]  /*6a30*/  IMAD R21, R84, R82, R21 ;  /* 0x0000005254157224 */ /* 0x000fe200078e0215 */
[----:B------:R-:W-:Y:S01]  /*6a40*/  SHF.R.S32.HI R86, RZ, 0x18, R97 ;  /* 0x00000018ff567819 */ /* 0x000fe20000011461 */
[----:B------:R-:W-:Y:S01]  /*6a50*/  IMAD.U32 R83, R98, 0x10000, RZ ;  /* 0x0001000062537824 */ /* 0x000fe200078e00ff */
[----:B------:R-:W-:Y:S01]  /*6a60*/  I2IP.S8.S32.SAT R100, R17, R16, R100 ;  /* 0x0000001011647239 */ /* 0x000fe20000001464 */
[----:B------:R-:W-:Y:S01]  /*6a70*/  IMAD R27, R78, R27, RZ ;  /* 0x0000001b4e1b7224 */ /* 0x000fe200078e02ff */
[----:B------:R-:W-:Y:S01]  /*6a80*/  SHF.L.U32 R84, R99, 0x10, RZ ;  /* 0x0000001063547819 */ /* 0x000fe200000006ff */
[----:B------:R-:W-:Y:S01]  /*6a90*/  IMAD R22, R85, R82, R22 ;  /* 0x0000005255167224 */ /* 0x000fe200078e0216 */
[----:B------:R-:W-:Y:S01]  /*6aa0*/  SHF.L.U32 R85, R98, 0x8, RZ ;  /* 0x0000000862557819 */ /* 0x000fe200000006ff */
[C---:B------:R-:W-:Y:S01]  /*6ab0*/  IMAD R24, R78.reuse, R28, RZ ;  /* 0x0000001c4e187224 */ /* 0x040fe200078e02ff */
[----:B------:R-:W-:Y:S01]  /*6ac0*/  SHF.R.S32.HI R83, RZ, 0x18, R83 ;  /* 0x00000018ff537819 */ /* 0x000fe20000011453 */
[----:B------:R-:W-:Y:S01]  /*6ad0*/  IMAD R25, R78, R29, RZ ;  /* 0x0000001d4e197224 */ /* 0x000fe200078e02ff */
[----:B------:R-:W-:Y:S01]  /*6ae0*/  SHF.R.S32.HI R84, RZ, 0x18, R84 ;  /* 0x00000018ff547819 */ /* 0x000fe20000011454 */
[----:B------:R-:W-:Y:S01]  /*6af0*/  IMAD R27, R86, R82, R27 ;  /* 0x00000052561b7224 */ /* 0x000fe200078e021b */
[----:B------:R-:W-:Y:S01]  /*6b00*/  SHF.R.S32.HI R85, RZ, 0x18, R85 ;  /* 0x00000018ff557819 */ /* 0x000fe20000011455 */
[C---:B------:R-:W-:Y:S01]  /*6b10*/  IMAD R26, R78.reuse, R30, RZ ;  /* 0x0000001e4e1a7224 */ /* 0x040fe200078e02ff */
[----:B------:R-:W-:Y:S01]  /*6b20*/  SHF.R.S32.HI R86, RZ, 0x18, R99 ;  /* 0x00000018ff567819 */ /* 0x000fe20000011463 */
[----:B------:R-:W-:Y:S01]  /*6b30*/  IMAD R24, R81, R82, R24 ;  /* 0x0000005251187224 */ /* 0x000fe200078e0218 */
[----:B------:R-:W-:Y:S01]  /*6b40*/  I2IP.S8.S32.SAT R101, R27, R22, RZ ;  /* 0x000000161b657239 */ /* 0x000fe200000014ff */
[----:B------:R-:W-:Y:S01]  /*6b50*/  IMAD R25, R83, R82, R25 ;  /* 0x0000005253197224 */ /* 0x000fe200078e0219 */
[----:B------:R-:W-:Y:S01]  /*6b60*/  SHF.R.S32.HI R81, RZ, 0x18, R98 ;  /* 0x00000018ff517819 */ /* 0x000fe20000011462 */
[C---:B------:R-:W-:Y:S01]  /*6b70*/  IMAD R31, R78.reuse, R31, RZ ;  /* 0x0000001f4e1f7224 */ /* 0x040fe200078e02ff */
[----:B------:R-:W-:Y:S01]  /*6b80*/  I2IP.S8.S32.SAT R101, R21, R20, R101 ;  /* 0x0000001415657239 */ /* 0x000fe20000001465 */
[----:B------:R-:W-:Y:S01]  /*6b90*/  IMAD R26, R85, R82, R26 ;  /* 0x00000052551a7224 */ /* 0x000fe200078e021a */
[C---:B------:R-:W-:Y:S01]  /*6ba0*/  PRMT R83, R99.reuse, 0x8880, RZ ;  /* 0x0000888063537816 */ /* 0x040fe200000000ff */
[C---:B------:R-:W-:Y:S01]  /*6bb0*/  IMAD R28, R78.reuse, R32, RZ ;  /* 0x000000204e1c7224 */ /* 0x040fe200078e02ff */
[----:B------:R-:W-:Y:S01]  /*6bc0*/  SHF.L.U32 R85, R99, 0x8, RZ ;  /* 0x0000000863557819 */ /* 0x000fe200000006ff */
[C---:B------:R-:W-:Y:S02]  /*6bd0*/  IMAD R29, R78.reuse, R33, RZ ;  /* 0x000000214e1d7224 */ /* 0x040fe400078e02ff */
[----:B------:R-:W-:Y:S01]  /*6be0*/  IMAD R31, R81, R82, R31 ;  /* 0x00000052511f7224 */ /* 0x000fe200078e021f */
[----:B------:R-:W-:Y:S01]  /*6bf0*/  SHF.R.S32.HI R85, RZ, 0x18, R85 ;  /* 0x00000018ff557819 */ /* 0x000fe20000011455 */
[----:B------:R-:W-:Y:S01]  /*6c00*/  IMAD R30, R78, R34, RZ ;  /* 0x000000224e1e7224 */ /* 0x000fe200078e02ff */
[----:B------:R-:W-:Y:S01]  /*6c10*/  PRMT R81, R104, 0x8880, RZ ;  /* 0x0000888068517816 */ /* 0x000fe200000000ff */
[----:B------:R-:W-:Y:S01]  /*6c20*/  IMAD R28, R83, R82, R28 ;  /* 0x00000052531c7224 */ /* 0x000fe200078e021c */
[----:B------:R-:W-:Y:S01]  /*6c30*/  I2IP.S8.S32.SAT R102, R31, R26, RZ ;  /* 0x0000001a1f667239 */ /* 0x000fe200000014ff */
[----:B------:R-:W-:Y:S01]  /*6c40*/  IMAD R29, R84, R82, R29 ;  /* 0x00000052541d7224 */ /* 0x000fe200078e021d */
[----:B------:R-:W-:Y:S01]  /*6c50*/  SHF.L.U32 R83, R104, 0x10, RZ ;  /* 0x0000001068537819 */ /* 0x000fe200000006ff */
[----:B------:R-:W-:Y:S01]  /*6c60*/  IMAD R35, R78, R35, RZ ;  /* 0x000000234e237224 */ /* 0x000fe200078e02ff */
[----:B------:R-:W-:Y:S01]  /*6c70*/  I2IP.S8.S32.SAT R102, R25, R24, R102 ;  /* 0x0000001819667239 */ /* 0x000fe20000001466 */
[----:B------:R-:W-:Y:S01]  /*6c80*/  IMAD R30, R85, R82, R30 ;  /* 0x00000052551e7224 */ /* 0x000fe200078e021e */
[----:B------:R-:W-:Y:S01]  /*6c90*/  SHF.L.U32 R85, R104, 0x8, RZ ;  /* 0x0000000868557819 */ /* 0x000fe200000006ff */
[C---:B------:R-:W-:Y:S01]  /*6ca0*/  IMAD R32, R78.reuse, R36, RZ ;  /* 0x000000244e207224 */ /* 0x040fe200078e02ff */
[----:B------:R-:W-:Y:S01]  /*6cb0*/  SHF.R.S32.HI R83, RZ, 0x18, R83 ;  /* 0x00000018ff537819 */ /* 0x000fe20000011453 */
[----:B------:R-:W-:Y:S01]  /*6cc0*/  IMAD R33, R78, R37, RZ ;  /* 0x000000254e217224 */ /* 0x000fe200078e02ff */
[----:B------:R-:W-:Y:S01]  /*6cd0*/  SHF.R.S32.HI R85, RZ, 0x18, R85 ;  /* 0x00000018ff557819 */ /* 0x000fe20000011455 */
[----:B------:R-:W-:Y:S01]  /*6ce0*/  IMAD R35, R86, R82, R35 ;  /* 0x0000005256237224 */ /* 0x000fe200078e0223 */
[----:B------:R-:W-:Y:S01]  /*6cf0*/  PRMT R84, R105, 0x8880, RZ ;  /* 0x0000888069547816 */ /* 0x000fe200000000ff */
[----:B------:R-:W-:Y:S01]  /*6d00*/  IMAD R34, R78, R38, RZ ;  /* 0x000000264e227224 */ /* 0x000fe200078e02ff */
[----:B------:R-:W-:Y:S01]  /*6d10*/  SHF.L.U32 R86, R108, 0x10, RZ ;  /* 0x000000106c567819 */ /* 0x000fe200000006ff */
[----:B------:R-:W-:Y:S01]  /*6d20*/  IMAD R32, R81, R82, R32 ;  /* 0x0000005251207224 */ /* 0x000fe200078e0220 */
[----:B------:R-:W-:Y:S01]  /*6d30*/  SHF.R.S32.HI R81, RZ, 0x18, R104 ;  /* 0x00000018ff517819 */ /* 0x000fe20000011468 */
[C---:B------:R-:W-:Y:S01]  /*6d40*/  IMAD R39, R78.reuse, R39, RZ ;  /* 0x000000274e277224 */ /* 0x040fe200078e02ff */
[----:B------:R-:W-:Y:S01]  /*6d50*/  I2IP.S8.S32.SAT R103, R35, R30, RZ ;  /* 0x0000001e23677239 */ /* 0x000fe200000014ff */
[-C--:B------:R-:W-:Y:S02]  /*6d60*/  IMAD R33, R83, R82.reuse, R33 ;  /* 0x0000005253217224 */ /* 0x080fe400078e0221 */
[----:B------:R-:W-:Y:S01]  /*6d70*/  IMAD R34, R85, R82, R34 ;  /* 0x0000005255227224 */ /* 0x000fe200078e0222 */
[----:B------:R-:W-:Y:S01]  /*6d80*/  I2IP.S8.S32.SAT R103, R29, R28, R103 ;  /* 0x0000001c1d677239 */ /* 0x000fe20000001467 */
[C---:B------:R-:W-:Y:S01]  /*6d90*/  IMAD.U32 R83, R105.reuse, 0x10000, RZ ;  /* 0x0001000069537824 */ /* 0x040fe200078e00ff */
[----:B------:R-:W-:Y:S01]  /*6da0*/  SHF.L.U32 R85, R105, 0x8, RZ ;  /* 0x0000000869557819 */ /* 0x000fe200000006ff */
[----:B------:R-:W-:Y:S01]  /*6db0*/  IMAD R39, R81, R82, R39 ;  /* 0x0000005251277224 */ /* 0x000fe200078e0227 */
[----:B------:R-:W-:Y:S01]  /*6dc0*/  MOV R81, R84 ;  /* 0x0000005400517202 */ /* 0x000fe20000000f00 */
[C---:B------:R-:W-:Y:S01]  /*6dd0*/  IMAD R36, R78.reuse, R40, RZ ;  /* 0x000000284e247224 */ /* 0x040fe200078e02ff */
[----:B------:R-:W-:Y:S01]  /*6de0*/  SHF.R.S32.HI R83, RZ, 0x18, R83 ;  /* 0x00000018ff537819 */ /* 0x000fe20000011453 */
[C---:B------:R-:W-:Y:S01]  /*6df0*/  IMAD R37, R78.reuse, R41, RZ ;  /* 0x000000294e257224 */ /* 0x040fe200078e02ff */
[----:B------:R-:W-:Y:S01]  /*6e00*/  SHF.R.S32.HI R85, RZ, 0x18, R85 ;  /* 0x00000018ff557819 */ /* 0x000fe20000011455 */
[C---:B------:R-:W-:Y:S01]  /*6e10*/  IMAD R38, R78.reuse, R42, RZ ;  /* 0x0000002a4e267224 */ /* 0x040fe200078e02ff */
[----:B------:R1:W-:Y:S01]  /*6e20*/  STS.128 [R175+0x4200], R100 ;  /* 0x00420064af007388 */ /* 0x0003e20000000c00 */
[----:B------:R-:W-:Y:S01]  /*6e30*/  IMAD R36, R81, R82, R36 ;  /* 0x0000005251247224 */ /* 0x000fe200078e0224 */
[----:B------:R-:W-:Y:S01]  /*6e40*/  I2IP.S8.S32.SAT R112, R39, R34, RZ ;  /* 0x0000002227707239 */ /* 0x000fe200000014ff */
[-C--:B------:R-:W-:Y:S01]  /*6e50*/  IMAD R37, R83, R82.reuse, R37 ;  /* 0x0000005253257224 */ /* 0x080fe200078e0225 */
[----:B------:R-:W-:Y:S01]  /*6e60*/  SHF.R.S32.HI R84, RZ, 0x18, R105 ;  /* 0x00000018ff547819 */ /* 0x000fe20000011469 */
[----:B------:R-:W-:Y:S01]  /*6e70*/  IMAD R43, R78, R43, RZ ;  /* 0x0000002b4e2b7224 */ /* 0x000fe200078e02ff */
[C---:B------:R-:W-:Y:S01]  /*6e80*/  SHF.L.U32 R83, R106.reuse, 0x10, RZ ;  /* 0x000000106a537819 */ /* 0x040fe200000006ff */
[----:B------:R-:W-:Y:S01]  /*6e90*/  IMAD R38, R85, R82, R38 ;  /* 0x0000005255267224 */ /* 0x000fe200078e0226 */
[----:B------:R-:W-:Y:S01]  /*6ea0*/  PRMT R81, R106, 0x8880, RZ ;  /* 0x000088806a517816 */ /* 0x000fe200000000ff */
[----:B------:R-:W-:Y:S01]  /*6eb0*/  IMAD R40, R78, R44, RZ ;  /* 0x0000002c4e287224 */ /* 0x000fe200078e02ff */
[----:B------:R-:W-:Y:S01]  /*6ec0*/  SHF.L.U32 R85, R106, 0x8, RZ ;  /* 0x000000086a557819 */ /* 0x000fe200000006ff */
[----:B------:R-:W-:Y:S01]  /*6ed0*/  IMAD R41, R78, R45, RZ ;  /* 0x0000002d4e297224 */ /* 0x000fe200078e02ff */
[----:B------:R-:W-:Y:S01]  /*6ee0*/  SHF.R.S32.HI R83, RZ, 0x18, R83 ;  /* 0x00000018ff537819 */ /* 0x000fe20000011453 */
[----:B------:R-:W-:Y:S01]  /*6ef0*/  IMAD R43, R84, R82, R43 ;  /* 0x00000052542b7224 */ /* 0x000fe200078e022b */
[----:B------:R-:W-:Y:S01]  /*6f00*/  SHF.R.S32.HI R85, RZ, 0x18, R85 ;  /* 0x00000018ff557819 */ /* 0x000fe20000011455 */
[C---:B------:R-:W-:Y:S01]  /*6f10*/  IMAD R42, R78.reuse, R46, RZ ;  /* 0x0000002e4e2a7224 */ /* 0x040fe200078e02ff */
[----:B------:R-:W-:Y:S01]  /*6f20*/  I2IP.S8.S32.SAT R112, R33, R32, R112 ;  /* 0x0000002021707239 */ /* 0x000fe20000001470 */
[----:B------:R-:W-:Y:S01]  /*6f30*/  IMAD R40, R81, R82, R40 ;  /* 0x0000005251287224 */ /* 0x000fe200078e0228 */
[----:B------:R-:W-:Y:S01]  /*6f40*/  SHF.R.S32.HI R84, RZ, 0x18, R106 ;  /* 0x00000018ff547819 */ /* 0x000fe2000001146a */
[----:B------:R-:W-:Y:S01]  /*6f50*/  IMAD R47, R78, R47, RZ ;  /* 0x0000002f4e2f7224 */ /* 0x000fe200078e02ff */
[----:B------:R-:W-:Y:S01]  /*6f60*/  I2IP.S8.S32.SAT R113, R43, R38, RZ ;  /* 0x000000262b717239 */ /* 0x000fe200000014ff */
[-C--:B------:R-:W-:Y:S01]  /*6f70*/  IMAD R41, R83, R82.reuse, R41 ;  /* 0x0000005253297224 */ /* 0x080fe200078e0229 */
[----:B------:R-:W-:Y:S01]  /*6f80*/  PRMT R81, R107, 0x8880, RZ ;  /* 0x000088806b517816 */ /* 0x000fe200000000ff */
[-C--:B------:R-:W-:Y:S01]  /*6f90*/  IMAD R42, R85, R82.reuse, R42 ;  /* 0x00000052552a7224 */ /* 0x080fe200078e022a */
[----:B------:R-:W-:Y:S01]  /*6fa0*/  SHF.L.U32 R83, R107, 0x10, RZ ;  /* 0x000000106b537819 */ /* 0x000fe200000006ff */
[----:B------:R-:W-:Y:S01]  /*6fb0*/  IMAD R47, R84, R82, R47 ;  /* 0x00000052542f7224 */ /* 0x000fe200078e022f */
[----:B------:R-:W-:Y:S01]  /*6fc0*/  I2IP.S8.S32.SAT R113, R37, R36, R113 ;  /* 0x0000002425717239 */ /* 0x000fe20000001471 */
[C---:B------:R-:W-:Y:S01]  /*6fd0*/  IMAD R44, R78.reuse, R48, RZ ;  /* 0x000000304e2c7224 */ /* 0x040fe200078e02ff */
[----:B------:R-:W-:Y:S01]  /*6fe0*/  SHF.R.S32.HI R83, RZ, 0x18, R83 ;  /* 0x00000018ff537819 */ /* 0x000fe20000011453 */
[----:B------:R-:W-:Y:S01]  /*6ff0*/  IMAD.SHL.U32 R84, R107, 0x100, RZ ;  /* 0x000001006b547824 */ /* 0x000fe200078e00ff */
[----:B------:R-:W-:Y:S01]  /*7000*/  I2IP.S8.S32.SAT R114, R47, R42, RZ ;  /* 0x0000002a2f727239 */ /* 0x000fe200000014ff */
[----:B------:R-:W-:Y:S01]  /*7010*/  IMAD R45, R78, R49, RZ ;  /* 0x000000314e2d7224 */ /* 0x000fe200078e02ff */
[----:B------:R-:W-:Y:S01]  /*7020*/  PRMT R85, R108, 0x8880, RZ ;  /* 0x000088806c557816 */ /* 0x000fe200000000ff */
[----:B------:R-:W-:Y:S01]  /*7030*/  IMAD R44, R81, R82, R44 ;  /* 0x00000052512c7224 */ /* 0x000fe200078e022c */
[----:B------:R-:W-:Y:S01]  /*7040*/  SHF.R.S32.HI R81, RZ, 0x18, R84 ;  /* 0x00000018ff517819 */ /* 0x000fe20000011454 */
[C---:B------:R-:W-:Y:S01]  /*7050*/  IMAD R46, R78.reuse, R50, RZ ;  /* 0x000000324e2e7224 */ /* 0x040fe200078e02ff */
[----:B------:R-:W-:Y:S01]  /*7060*/  I2IP.S8.S32.SAT R114, R41, R40, R114 ;  /* 0x0000002829727239 */ /* 0x000fe20000001472 */
[----:B------:R-:W-:Y:S01]  /*7070*/  IMAD R45, R83, R82, R45 ;  /* 0x00000052532d7224 */ /* 0x000fe200078e022d */
[----:B------:R-:W-:Y:S01]  /*7080*/  SHF.R.S32.HI R83, RZ, 0x18, R107 ;  /* 0x00000018ff537819 */ /* 0x000fe2000001146b */
[----:B------:R-:W-:Y:S01]  /*7090*/  IMAD R51, R78, R51, RZ ;  /* 0x000000334e337224 */ /* 0x000fe200078e02ff */
[----:B------:R-:W-:Y:S01]  /*70a0*/  SHF.L.U32 R84, R108, 0x8, RZ ;  /* 0x000000086c547819 */ /* 0x000fe200000006ff */
[C---:B------:R-:W-:Y:S02]  /*70b0*/  IMAD R48, R78.reuse, R52, RZ ;  /* 0x000000344e307224 */ /* 0x040fe400078e02ff */
[-C--:B------:R-:W-:Y:S01]  /*70c0*/  IMAD R46, R81, R82.reuse, R46 ;  /* 0x00000052512e7224 */ /* 0x080fe200078e022e */
[----:B------:R-:W-:Y:S01]  /*70d0*/  SHF.R.S32.HI R81, RZ, 0x18, R86 ;  /* 0x00000018ff517819 */ /* 0x000fe20000011456 */
[C---:B------:R-:W-:Y:S01]  /*70e0*/  IMAD R49, R78.reuse, R53, RZ ;  /* 0x000000354e317224 */ /* 0x040fe200078e02ff */
[----:B------:R-:W-:Y:S01]  /*70f0*/  SHF.R.S32.HI R86, RZ, 0x18, R111 ;  /* 0x00000018ff567819 */ /* 0x000fe2000001146f */
[----:B------:R-:W-:Y:S01]  /*7100*/  IMAD R51, R83, R82, R51 ;  /* 0x0000005253337224 */ /* 0x000fe200078e0233 */
[----:B------:R-:W-:Y:S01]  /*7110*/  SHF.R.S32.HI R83, RZ, 0x18, R84 ;  /* 0x00000018ff537819 */ /* 0x000fe20000011454 */
[C---:B------:R-:W-:Y:S01]  /*7120*/  IMAD R50, R78.reuse, R54, RZ ;  /* 0x000000364e327224 */ /* 0x040fe200078e02ff */
[----:B------:R-:W-:Y:S01]  /*7130*/  SHF.R.S32.HI R84, RZ, 0x18, R108 ;  /* 0x00000018ff547819 */ /* 0x000fe2000001146c */
[----:B------:R-:W-:Y:S01]  /*7140*/  IMAD R48, R85, R82, R48 ;  /* 0x0000005255307224 */ /* 0x000fe200078e0230 */
[----:B------:R-:W-:Y:S01]  /*7150*/  I2IP.S8.S32.SAT R115, R51, R46, RZ ;  /* 0x0000002e33737239 */ /* 0x000fe200000014ff */
[C---:B------:R-:W-:Y:S01]  /*7160*/  IMAD R55, R78.reuse, R55, RZ ;  /* 0x000000374e377224 */ /* 0x040fe200078e02ff */
[----:B------:R-:W-:Y:S01]  /*7170*/  SHF.L.U32 R85, R109, 0x10, RZ ;  /* 0x000000106d557819 */ /* 0x000fe200000006ff */
[----:B------:R-:W-:Y:S01]  /*7180*/  IMAD R49, R81, R82, R49 ;  /* 0x0000005251317224 */ /* 0x000fe200078e0231 */
[----:B------:R-:W-:Y:S01]  /*7190*/  PRMT R81, R109, 0x8880, RZ ;  /* 0x000088806d517816 */ /* 0x000fe200000000ff */
[----:B------:R-:W-:Y:S01]  /*71a0*/  IMAD R52, R78, R56, RZ ;  /* 0x000000384e347224 */ /* 0x000fe200078e02ff */
[----:B------:R-:W-:Y:S01]  /*71b0*/  I2IP.S8.S32.SAT R115, R45, R44, R115 ;  /* 0x0000002c2d737239 */ /* 0x000fe20000001473 */
[-C--:B------:R-:W-:Y:S01]  /*71c0*/  IMAD R50, R83, R82.reuse, R50 ;  /* 0x0000005253327224 */ /* 0x080fe200078e0232 */
[----:B------:R-:W-:Y:S01]  /*71d0*/  SHF.R.S32.HI R83, RZ, 0x18, R85 ;  /* 0x00000018ff537819 */ /* 0x000fe20000011455 */
[-C--:B------:R-:W-:Y:S01]  /*71e0*/  IMAD R55, R84, R82.reuse, R55 ;  /* 0x0000005254377224 */ /* 0x080fe200078e0237 */
[----:B------:R-:W-:Y:S01]  /*71f0*/  PRMT R85, R110, 0x8880, RZ ;  /* 0x000088806e557816 */ /* 0x000fe200000000ff */
[----:B------:R-:W-:Y:S01]  /*7200*/  IMAD R52, R81, R82, R52 ;  /* 0x0000005251347224 */ /* 0x000fe200078e0234 */
[----:B------:R-:W-:Y:S01]  /*7210*/  SHF.L.U32 R81, R109, 0x8, RZ ;  /* 0x000000086d517819 */ /* 0x000fe200000006ff */
[C---:B------:R-:W-:Y:S01]  /*7220*/  IMAD R53, R78.reuse, R57, RZ ;  /* 0x000000394e357224 */ /* 0x040fe200078e02ff */
[----:B------:R1:W-:Y:S01]  /*7230*/  STS.128 [R174+0x4200], R112 ;  /* 0x00420070ae007388 */ /* 0x0003e20000000c00 */
[----:B------:R-:W-:Y:S01]  /*7240*/  IMAD R54, R78, R58, RZ ;  /* 0x0000003a4e367224 */ /* 0x000fe200078e02ff */
[----:B------:R-:W-:Y:S01]  /*7250*/  SHF.R.S32.HI R81, RZ, 0x18, R81 ;  /* 0x00000018ff517819 */ /* 0x000fe20000011451 */
[----:B------:R-:W-:Y:S01]  /*7260*/  IMAD R53, R83, R82, R53 ;  /* 0x0000005253357224 */ /* 0x000fe200078e0235 */
[----:B------:R-:W-:Y:S01]  /*7270*/  SHF.L.U32 R84, R110, 0x10, RZ ;  /* 0x000000106e547819 */ /* 0x000fe200000006ff */
[C---:B------:R-:W-:Y:S01]  /*7280*/  IMAD R59, R78.reuse, R59, RZ ;  /* 0x0000003b4e3b7224 */ /* 0x040fe200078e02ff */
[----:B------:R-:W-:Y:S01]  /*7290*/  SHF.R.S32.HI R83, RZ, 0x18, R109 ;  /* 0x00000018ff537819 */ /* 0x000fe2000001146d */
[C---:B------:R-:W-:Y:S01]  /*72a0*/  IMAD R56, R78.reuse, R60, RZ ;  /* 0x0000003c4e387224 */ /* 0x040fe200078e02ff */
[----:B------:R-:W-:Y:S01]  /*72b0*/  I2IP.S8.S32.SAT R120, R55, R50, RZ ;  /* 0x0000003237787239 */ /* 0x000fe200000014ff */
[----:B------:R-:W-:Y:S01]  /*72c0*/  IMAD R54, R81, R82, R54 ;  /* 0x0000005251367224 */ /* 0x000fe200078e0236 */
[----:B------:R-:W-:Y:S01]  /*72d0*/  SHF.R.S32.HI R84, RZ, 0x18, R84 ;  /* 0x00000018ff547819 */ /* 0x000fe20000011454 */
[----:B------:R-:W-:Y:S01]  /*72e0*/  IMAD R57, R78, R61, RZ ;  /* 0x0000003d4e397224 */ /* 0x000fe200078e02ff */
[----:B------:R-:W-:Y:S01]  /*72f0*/  I2IP.S8.S32.SAT R120, R49, R48, R120 ;  /* 0x0000003031787239 */ /* 0x000fe20000001478 */
[-C--:B------:R-:W-:Y:S01]  /*7300*/  IMAD R59, R83, R82.reuse, R59 ;  /* 0x00000052533b7224 */ /* 0x080fe200078e023b */
[----:B------:R-:W-:Y:S01]  /*7310*/  PRMT R83, R111, 0x8880, RZ ;  /* 0x000088806f537816 */ /* 0x000fe200000000ff */
[-C--:B------:R-:W-:Y:S01]  /*7320*/  IMAD R56, R85, R82.reuse, R56 ;  /* 0x0000005255387224 */ /* 0x080fe200078e0238 */
[----:B------:R-:W-:Y:S01]  /*7330*/  SHF.R.S32.HI R81, RZ, 0x18, R110 ;  /* 0x00000018ff517819 */ /* 0x000fe2000001146e */
[----:B------:R-:W-:Y:S01]  /*7340*/  IMAD R57, R84, R82, R57 ;  /* 0x0000005254397224 */ /* 0x000fe200078e0239 */
[----:B------:R-:W-:Y:S01]  /*7350*/  I2IP.S8.S32.SAT R121, R59, R54, RZ ;  /* 0x000000363b797239 */ /* 0x000fe200000014ff */
[C---:B------:R-:W-:Y:S01]  /*7360*/  IMAD R58, R78.reuse, R62, RZ ;  /* 0x0000003e4e3a7224 */ /* 0x040fe200078e02ff */
[C---:B------:R-:W-:Y:S01]  /*7370*/  SHF.L.U32 R85, R111.reuse, 0x8, RZ ;  /* 0x000000086f557819 */ /* 0x040fe200000006ff */
[----:B------:R-:W-:Y:S01]  /*7380*/  IMAD.U32 R84, R111, 0x10000, RZ ;  /* 0x000100006f547824 */ /* 0x000fe200078e00ff */
[----:B------:R-:W-:Y:S01]  /*7390*/  I2IP.S8.S32.SAT R121, R53, R52, R121 ;  /* 0x0000003435797239 */ /* 0x000fe20000001479 */
[C---:B------:R-:W-:Y:S01]  /*73a0*/  IMAD R63, R78.reuse, R63, RZ ;  /* 0x0000003f4e3f7224 */ /* 0x040fe200078e02ff */
[----:B------:R-:W-:Y:S01]  /*73b0*/  SHF.R.S32.HI R85, RZ, 0x18, R85 ;  /* 0x00000018ff557819 */ /* 0x000fe20000011455 */
[C---:B------:R-:W-:Y:S01]  /*73c0*/  IMAD R60, R78.reuse, R64, RZ ;  /* 0x000000404e3c7224 */ /* 0x040fe200078e02ff */
[----:B------:R-:W-:Y:S01]  /*73d0*/  SHF.R.S32.HI R84, RZ, 0x18, R84 ;  /* 0x00000018ff547819 */ /* 0x000fe20000011454 */
[-C--:B------:R-:W-:Y:S02]  /*73e0*/  IMAD R58, R87, R82.reuse, R58 ;  /* 0x00000052573a7224 */ /* 0x080fe400078e023a */
[C---:B------:R-:W-:Y:S02]  /*73f0*/  IMAD R61, R78.reuse, R65, RZ ;  /* 0x000000414e3d7224 */ /* 0x040fe400078e02ff */
[-C--:B------:R-:W-:Y:S02]  /*7400*/  IMAD R63, R81, R82.reuse, R63 ;  /* 0x00000052513f7224 */ /* 0x080fe400078e023f */
[----:B------:R-:W-:Y:S02]  /*7410*/  IMAD R60, R83, R82, R60 ;  /* 0x00000052533c7224 */ /* 0x000fe400078e023c */
[----:B------:R-:W-:Y:S01]  /*7420*/  IMAD R62, R78, R66, RZ ;  /* 0x000000424e3e7224 */ /* 0x000fe200078e02ff */
[----:B------:R-:W-:Y:S01]  /*7430*/  I2IP.S8.S32.SAT R122, R63, R58, RZ ;  /* 0x0000003a3f7a7239 */ /* 0x000fe200000014ff */
[----:B------:R-:W-:Y:S02]  /*7440*/  IMAD R61, R84, R82, R61 ;  /* 0x00000052543d7224 */ /* 0x000fe400078e023d */
[----:B------:R-:W-:Y:S01]  /*7450*/  IMAD R67, R78, R67, RZ ;  /* 0x000000434e437224 */ /* 0x000fe200078e02ff */
[----:B------:R-:W-:Y:S01]  /*7460*/  I2IP.S8.S32.SAT R122, R57, R56, R122 ;  /* 0x00000038397a7239 */ /* 0x000fe2000000147a */
[-C--:B------:R-:W-:Y:S02]  /*7470*/  IMAD R62, R85, R82.reuse, R62 ;  /* 0x00000052553e7224 */ /* 0x080fe400078e023e */
[----:B------:R-:W-:Y:S05]  /*7480*/  IMAD R67, R86, R82, R67 ;  /* 0x0000005256437224 */ /* 0x000fea00078e0243 */
[----:B------:R-:W-:Y:S04]  /*7490*/  I2IP.S8.S32.SAT R123, R67, R62, RZ ;  /* 0x0000003e437b7239 */ /* 0x000fe800000014ff */
[----:B------:R-:W-:Y:S05]  /*74a0*/  I2IP.S8.S32.SAT R123, R61, R60, R123 ;  /* 0x0000003c3d7b7239 */ /* 0x000fea000000147b */
[----:B------:R1:W-:Y:S01]  /*74b0*/  STS.128 [R173+0x4200], R120 ;  /* 0x00420078ad007388 */ /* 0x0003e20000000c00 */
[----:B------:R-:W-:Y:S01]  /*74c0*/  @!PT LDS RZ, [RZ] ;  /* 0x00000000fffff984 */ /* 0x000fe20000000800 */
[----:B------:R-:W-:Y:S01]  /*74d0*/  @!PT LDS RZ, [RZ] ;  /* 0x00000000fffff984 */ /* 0x000fe20000000800 */
[----:B------:R-:W-:Y:S01]  /*74e0*/  @!PT LDS RZ, [RZ] ;  /* 0x00000000fffff984 */ /* 0x000fe20000000800 */
[----:B------:R-:W-:Y:S01]  /*74f0*/  @!PT LDS RZ, [RZ] ;  /* 0x00000000fffff984 */ /* 0x000fe20000000800 */
[----:B------:R2:W-:Y:S07]  /*7500*/  MEMBAR.ALL.CTA ;  /* 0x0000000000007992 */ /* 0x0005ee0000008000 */
[----:B--2---:R-:W2:Y:S02]  /*7510*/  FENCE.VIEW.ASYNC.S ;  /* 0x00000000000073c6 */ /* 0x004ea40000000000 */
[----:B--2---:R-:W-:Y:S06]  /*7520*/  BAR.SYNC.DEFER_BLOCKING 0x1, 0x80 ;  /* 0x0042000000007b1d */ /* 0x004fec0000010000 */
[----:B------:R-:W-:Y:S05]  /*7530*/  @P0 BRA `(.L_x_117) ;  /* 0x0000000000280947 */ /* 0x000fea0003800000 */
[----:B------:R-:W-:Y:S02]  /*7540*/  UIADD3 UR4, UPT, UPT, UR49, 0x4200, URZ ;  /* 0x0000420031047890 */ /* 0x000fe4000fffe0ff */
[----:B------:R-:W-:Y:S01]  /*7550*/  UIADD3 UR6, UP0, UPT, UR52, 0x680, URZ ;  /* 0x0000068034067890 */ /* 0x000fe2000ff1e0ff */
[----:B------:R-:W-:Y:S03]  /*7560*/  UMOV UR43, UR36 ;  /* 0x00000024002b7c82 */ /* 0x000fe60008000000 */
[----:B------:R-:W-:Y:S01]  /*7570*/  MOV R168, UR4 ;  /* 0x0000000400a87c02 */ /* 0x000fe20008000f00 */
[----:B------:R-:W-:Y:S03]  /*7580*/  UIADD3.X UR7, UPT, UPT, URZ, UR53, URZ, UP0, !UPT ;  /* 0x00000035ff077290 */ /* 0x000fe600087fe4ff */
[----:B------:R-:W-:Y:S11]  /*7590*/  R2UR UR40, R168 ;  /* 0x00000000a82872ca */ /* 0x000ff600000e0000 */
[----:B------:R-:W-:Y:S02]  /*75a0*/  @!UPT UIADD3 URZ, UPT, UPT, URZ, URZ, URZ ;  /* 0x000000fffffff290 */ /* 0x000fe4000fffe0ff */
[----:B------:R2:W-:Y:S01]  /*75b0*/  UTMASTG.3D [UR40], [UR6] ;  /* 0x00000028060073b5 */ /* 0x0005e20008010000 */
[----:B------:R0:W-:Y:S01]  /*75c0*/  UTMACMDFLUSH ;  /* 0x00000000000079b7 */ /* 0x0001e20000000000 */
[----:B--2---:R-:W-:Y:S04]  /*75d0*/  DEPBAR.LE SB0, 0x1 ;  /* 0x000080400000791a */ /* 0x004fe80000000000 */
.L_x_117:
[----:B------:R-:W-:Y:S05]  /*75e0*/  BSYNC.RECONVERGENT B0 ;  /* 0x0000000000007941 */ /* 0x000fea0003800200 */
.L_x_116:
[----:B------:R-:W-:Y:S06]  /*75f0*/  BAR.SYNC.DEFER_BLOCKING 0x1, 0x80 ;  /* 0x0042000000007b1d */ /* 0x000fec0000010000 */
[----:B------:R-:W2:Y:S01]  /*7600*/  @P6 SYNCS.PHASECHK.TRANS64.TRYWAIT P0, [R124+URZ+0x80], R125 ;  /* 0x0000807d7c0065a7 */ /* 0x000ea200080011ff */
[----:B------:R-:W-:Y:S01]  /*7610*/  BSSY B1, `(.L_x_118) ;  /* 0x0000023000017945 */ /* 0x000fe20003800000 */
[----:B--2---:R-:W-:Y:S03]  /*7620*/  @P6 SEL R116, RZ, 0x1, !P0 ;  /* 0x00000001ff746807 */ /* 0x004fe60004000000 */
[----:B------:R-:W-:Y:S05]  /*7630*/  @!P6 BRA `(.L_x_119) ;  /* 0x000000000080e947 */ /* 0x000fea0003800000 */
[----:B------:R-:W-:Y:S01]  /*7640*/  ISETP.NE.AND P1, PT, R117, RZ, PT ;  /* 0x000000ff7500720c */ /* 0x000fe20003f25270 */
[----:B------:R-:W-:Y:S01]  /*7650*/  BSSY B0, `(.L_x_120) ;  /* 0x000000a000007945 */ /* 0x000fe20003800000 */
[----:B------:R-:W-:Y:S11]  /*7660*/  ISETP.NE.AND P0, PT, R116, RZ, PT ;  /* 0x000000ff7400720c */ /* 0x000ff60003f05270 */
[----:B------:R-:W-:Y:S04]  /*7670*/  @P1 IMAD R119, R162, 0x2000, R119 ;  /* 0x00002000a2771824 */ /* 0x000fe800078e0277 */
[--C-:B------:R-:W-:Y:S01]  /*7680*/  @P1 IMAD.IADD R118, R118, 0x1, R119.reuse ;  /* 0x0000000176761824 */ /* 0x100fe200078e0277 */
[----:B------:R-:W-:Y:S01]  /*7690*/  @P1 IADD3 R2, PT, PT, R167, R119, RZ ;  /* 0x00000077a7021210 */ /* 0x000fe20007ffe0ff */
[----:B------:R-:W-:Y:S01]  /*76a0*/  @P1 IMAD.IADD R0, R166, 0x1, R119 ;  /* 0x00000001a6001824 */ /* 0x000fe200078e0277 */
[----:B------:R-:W-:Y:S06]  /*76b0*/  @P0 BRA `(.L_x_121) ;  /* 0x00000000000c0947 */ /* 0x000fec0003800000 */
[----:B------:R-:W-:Y:S04]  /*76c0*/  SHF.L.U32 R3, R161, 0x1f, RZ ;  /* 0x0000001fa1037819 */ /* 0x000fe800000006ff */
[----:B------:R-:W2:Y:S02]  /*76d0*/  SYNCS.PHASECHK.TRANS64.TRYWAIT P0, [R124+URZ+0x80], R3 ;  /* 0x000080037c0075a7 */ /* 0x000ea400080011ff */
[----:B--2---:R-:W-:Y:S05]  /*76e0*/  @!P0 BRA `(.L_x_122) ;  /* 0x0000002000a08947 */ /* 0x004fea0003800000 */
.L_x_121:
[----:B------:R-:W-:Y:S05]  /*76f0*/  BSYNC B0 ;  /* 0x0000000000007941 */ /* 0x000fea0003800000 */
.L_x_120:
[----:B------:R-:W-:Y:S01]  /*7700*/  ISETP.NE.AND P0, PT, R117, RZ, PT ;  /* 0x000000ff7500720c */ /* 0x000fe20003f05270 */
[----:B--2---:R-:W-:Y:S02]  /*7710*/  VIADD R124, R124, 0x90 ;  /* 0x000000907c7c7836 */ /* 0x004fe40000000000 */
[----:B------:R-:W-:Y:S02]  /*7720*/  IMAD.U32 R3, RZ, RZ, UR37 ;  /* 0x00000025ff037e24 */ /* 0x000fe4000f8e00ff */
[----:B------:R-:W-:Y:S03]  /*7730*/  VIADD R162, R162, 0x1 ;  /* 0x00000001a2a27836 */ /* 0x000fe60000000000 */
[----:B------:R-:W-:Y:S05]  /*7740*/  PRMT R3, R3, 0x654, R124 ;  /* 0x0000065403037816 */ /* 0x000fea000000007c */
[----:B------:R2:W3:Y:S04]  /*7750*/  @P0 LDS.128 R88, [R119+0x200] ;  /* 0x0002000077580984 */ /* 0x0004e80000000c00 */
[----:B------:R2:W4:Y:S04]  /*7760*/  @P0 LDS.128 R96, [R2+0x200] ;  /* 0x0002000002600984 */ /* 0x0005280000000c00 */
        /* <DEDUP_REMOVED lines=9> */
[----:B------:R-:W-:Y:S02]  /*7800*/  SEL R4, RZ, 0x1, P0 ;  /* 0x00000001ff047807 */ /* 0x000fe40000000000 */
[----:B------:R-:W-:Y:S02]  /*7810*/  SEL R162, R162, RZ, P0 ;  /* 0x000000ffa2a27207 */ /* 0x000fe40000000000 */
[----:B------:R-:W-:Y:S01]  /*7820*/  LOP3.LUT R161, R161, R4, RZ, 0x3c, !PT ;  /* 0x00000004a1a17212 */ /* 0x000fe200078e3cff */
[----:B-----5:R2:W-:Y:S06]  /*7830*/  SYNCS.ARRIVE.TRANS64.RED.A1T0 RZ, [R3+URZ], RZ ;  /* 0x000000ff03ff79a7 */ /* 0x0205ec00081004ff */
.L_x_119:
[----:B------:R-:W-:Y:S05]  /*7840*/  BSYNC B1 ;  /* 0x0000000000017941 */ /* 0x000fea0003800000 */
.L_x_118:
[----:B--2---:R-:W-:Y:S05]  /*7850*/  VIADD R3, R80, 0x40 ;  /* 0x0000004050037836 */ /* 0x004fea0000000000 */
[----:B------:R-:W-:Y:S04]  /*7860*/  SHF.R.U32.HI R3, RZ, 0x15, R3 ;  /* 0x00000015ff037819 */ /* 0x000fe80000011603 */
[----:B------:R-:W-:Y:S11]  /*7870*/  LOP3.LUT P0, RZ, R3, 0x3, R156, 0x48, !PT ;  /* 0x0000000303ff7812 */ /* 0x000ff6000780489c */
[----:B------:R-:W-:Y:S02]  /*7880*/  @!UPT UIADD3 URZ, UPT, UPT, URZ, URZ, URZ ;  /* 0x000000fffffff290 */ /* 0x000fe4000fffe0ff */
[----:B------:R-:W-:Y:S05]  /*7890*/  @!P0 BRA `(.L_x_123) ;  /* 0x0000000000408947 */ /* 0x000fea0003800000 */
[----:B------:R-:W2:Y:S01]  /*78a0*/  LDCU.64 UR8, c[0x4][0x70] ;  /* 0x01000e00ff0877ac */ /* 0x000ea20008000a00 */
[----:B------:R-:W-:Y:S01]  /*78b0*/  MOV R3, 0x0 ;  /* 0x0000000000037802 */ /* 0x000fe20000000f00 */
[----:B------:R-:W-:Y:S02]  /*78c0*/  HFMA2 R12, -RZ, RZ, 0, 5.9604644775390625e-08 ;  /* 0x00000001ff0c7431 */ /* 0x000fe400000001ff */
[----:B------:R-:W-:Y:S02]  /*78d0*/  IMAD.MOV.U32 R8, RZ, RZ, 0x192 ;  /* 0x00000192ff087424 */ /* 0x000fe400078e00ff */
[----:B------:R-:W-:Y:S01]  /*78e0*/  IMAD.MOV.U32 R13, RZ, RZ, RZ ;  /* 0x000000ffff0d7224 */ /* 0x000fe200078e00ff */
[----:B------:R-:W5:Y:S01]  /*78f0*/  LDCU.64 UR6, c[0x4][0x78] ;  /* 0x01000f00ff0677ac */ /* 0x000f620008000a00 */
[----:B------:R-:W1:Y:S01]  /*7900*/  LDC.64 R2, c[0x4][R3] ;  /* 0x0100000003027b82 */ /* 0x000e620000000a00 */
[----:B------:R-:W3:Y:S01]  /*7910*/  LDCU.64 UR4, c[0x4][0x10] ;  /* 0x01000200ff0477ac */ /* 0x000ee20008000a00 */
[----:B--2---:R-:W-:Y:S01]  /*7920*/  MOV R5, UR9 ;  /* 0x0000000900057c02 */ /* 0x004fe20008000f00 */
[----:B------:R-:W-:Y:S01]  /*7930*/  IMAD.U32 R4, RZ, RZ, UR8 ;  /* 0x00000008ff047e24 */ /* 0x000fe2000f8e00ff */
[----:B-----5:R-:W-:Y:S01]  /*7940*/  MOV R7, UR7 ;  /* 0x0000000700077c02 */ /* 0x020fe20008000f00 */
[----:B------:R-:W-:Y:S01]  /*7950*/  IMAD.U32 R6, RZ, RZ, UR6 ;  /* 0x00000006ff067e24 */ /* 0x000fe2000f8e00ff */
[----:B---3--:R-:W-:Y:S01]  /*7960*/  MOV R11, UR5 ;  /* 0x00000005000b7c02 */ /* 0x008fe20008000f00 */
[----:B------:R-:W-:Y:S02]  /*7970*/  IMAD.U32 R10, RZ, RZ, UR4 ;  /* 0x00000004ff0a7e24 */ /* 0x000fe4000f8e00ff */
[----:B------:R-:W-:Y:S07]  /*7980*/  LEPC R20, `(.L_x_123) ;  /* 0x000000001014794e */ /* 0x000fee0000000000 */
[----:B-1--4-:R-:W-:Y:S05]  /*7990*/  CALL.ABS.NOINC R2 ;  /* 0x0000000002007343 */ /* 0x012fea0003c00000 */
.L_x_123:
[----:B------:R-:W-:Y:S01]  /*79a0*/  ISETP.NE.AND P0, PT, R169, RZ, PT ;  /* 0x000000ffa900720c */ /* 0x000fe20003f05270 */
[----:B------:R-:W-:Y:S05]  /*79b0*/  WARPSYNC.ALL ;  /* 0x0000000000007948 */ /* 0x000fea0003800000 */
[----:B------:R-:W-:Y:S01]  /*79c0*/  R2UR UR4, R80 ;  /* 0x00000000500472ca */ /* 0x000fe200000e0000 */
[----:B---3--:R-:W-:Y:S01]  /*79d0*/  IMAD.U32 R141, R90, 0x10000, RZ ;  /* 0x000100005a8d7824 */ /* 0x008fe200078e00ff */
[C---:B------:R-:W-:Y:S01]  /*79e0*/  SHF.L.U32 R83, R88.reuse, 0x10, RZ ;  /* 0x0000001058537819 */ /* 0x040fe200000006ff */
[----:B----4-:R-:W-:Y:S01]  /*79f0*/  IMAD.U32 R126, R99, 0x10000, RZ ;  /* 0x00010000637e7824 */ /* 0x010fe200078e00ff */
[----:B------:R-:W-:Y:S01]  /*7a00*/  PRMT R81, R88, 0x8880, RZ ;  /* 0x0000888058517816 */ /* 0x000fe200000000ff */
[----:B-1----:R-:W-:Y:S01]  /*7a10*/  IMAD.U32 R115, R108, 0x10000, RZ ;  /* 0x000100006c737824 */ /* 0x002fe200078e00ff */
[----:B------:R-:W-:Y:S01]  /*7a20*/  SHF.L.U32 R84, R88, 0x8, RZ ;  /* 0x0000000858547819 */ /* 0x000fe200000006ff */
[----:B------:R-:W-:Y:S01]  /*7a30*/  IMAD.SHL.U32 R134, R96, 0x100, RZ ;  /* 0x0000010060867824 */ /* 0x000fe200078e00ff */
[----:B------:R-:W-:Y:S01]  /*7a40*/  SHF.R.S32.HI R83, RZ, 0x18, R83 ;  /* 0x00000018ff537819 */ /* 0x000fe20000011453 */
[----:B------:R-:W-:Y:S01]  /*7a50*/  IMAD.SHL.U32 R119, R105, 0x100, RZ ;  /* 0x0000010069777824 */ /* 0x000fe200078e00ff */
[----:B------:R-:W-:Y:S01]  /*7a60*/  SHF.R.S32.HI R84, RZ, 0x18, R84 ;  /* 0x00000018ff547819 */ /* 0x000fe20000011454 */
[----:B------:R-:W-:Y:S01]  /*7a70*/  IMAD.SHL.U32 R92, R110, 0x100, RZ ;  /* 0x000001006e5c7824 */ /* 0x000fe200078e00ff */
[----:B------:R-:W-:Y:S01]  /*7a80*/  SHF.R.S32.HI R85, RZ, 0x18, R88 ;  /* 0x00000018ff557819 */ /* 0x000fe20000011458 */
[----:B------:R-:W1:Y:S01]  /*7a90*/  LDTM.x64 R4, tmem[UR4+0x40] ;  /* 0x00004004000479ee */ /* 0x000e620008340000 */
[----:B------:R-:W-:Y:S01]  /*7aa0*/  PRMT R145, R89, 0x8880, RZ ;  /* 0x0000888059917816 */ /* 0x000fe200000000ff */
[----:B------:R-:W-:Y:S01]  /*7ab0*/  NOP ;  /* 0x0000000000007918 */ /* 0x000fe20000000000 */
[----:B------:R-:W-:Y:S01]  /*7ac0*/  IADD3 R171, PT, PT, R171, 0xf0, RZ ;  /* 0x000000f0abab7810 */ /* 0x000fe20007ffe0ff */
[----:B------:R-:W-:Y:S01]  /*7ad0*/  BSSY.RECONVERGENT B0, `(.L_x_124) ;  /* 0x000011b000007945 */ /* 0x000fe20003800200 */
[----:B------:R-:W-:Y:S02]  /*7ae0*/  PRMT R102, R109, 0x8880, RZ ;  /* 0x000088806d667816 */ /* 0x000fe400000000ff */
[----:B------:R-:W-:Y:S02]  /*7af0*/  LOP3.LUT R171, R171, 0xfefffff8, RZ, 0xc0, !PT ;  /* 0xfefffff8abab7812 */ /* 0x000fe400078ec0ff */
[C---:B------:R-:W-:Y:S02]  /*7b00*/  SHF.L.U32 R100, R109.reuse, 0x10, RZ ;  /* 0x000000106d647819 */ /* 0x040fe400000006ff */
[----:B-1----:R1:W-:Y:S01]  /*7b10*/  SYNCS.ARRIVE.TRANS64.RED.A1T0 RZ, [R171+URZ], RZ ;  /* 0x000000ffabff79a7 */ /* 0x0023e200081004ff */
[C---:B------:R-:W-:Y:S02]  /*7b20*/  PRMT R130, R98.reuse, 0x8880, RZ ;  /* 0x0000888062827816 */ /* 0x040fe400000000ff */
[C---:B------:R-:W-:Y:S02]  /*7b30*/  SHF.L.U32 R129, R98.reuse, 0x10, RZ ;  /* 0x0000001062817819 */ /* 0x040fe400000006ff */
[----:B------:R-:W-:Y:S02]  /*7b40*/  SHF.L.U32 R128, R98, 0x8, RZ ;  /* 0x0000000862807819 */ /* 0x000fe400000006ff */
[----:B------:R-:W-:Y:S02]  /*7b50*/  SHF.R.S32.HI R95, RZ, 0x18, R98 ;  /* 0x00000018ff5f7819 */ /* 0x000fe40000011462 */
[----:B------:R-:W-:Y:S02]  /*7b60*/  SHF.L.U32 R98, R109, 0x8, RZ ;  /* 0x000000086d627819 */ /* 0x000fe400000006ff */
[----:B------:R-:W-:Y:S01]  /*7b70*/  SHF.L.U32 R144, R89, 0x10, RZ ;  /* 0x0000001059907819 */ /* 0x000fe200000006ff */
[----:B------:R-:W-:Y:S01]  /*7b80*/  IMAD R0, R78, R4, RZ ;  /* 0x000000044e007224 */ /* 0x000fe200078e02ff */
[----:B------:R-:W-:Y:S01]  /*7b90*/  PRMT R142, R90, 0x8880, RZ ;  /* 0x000088805a8e7816 */ /* 0x000fe200000000ff */
[C---:B------:R-:W-:Y:S01]  /*7ba0*/  IMAD R2, R78.reuse, R5, RZ ;  /* 0x000000054e027224 */ /* 0x040fe200078e02ff */
[----:B------:R-:W-:Y:S01]  /*7bb0*/  SHF.R.S32.HI R4, RZ, 0x18, R144 ;  /* 0x00000018ff047819 */ /* 0x000fe20000011490 */
[C---:B------:R-:W-:Y:S01]  /*7bc0*/  IMAD R3, R78.reuse, R6, RZ ;  /* 0x000000064e037224 */ /* 0x040fe200078e02ff */
[----:B------:R-:W-:Y:S01]  /*7bd0*/  SHF.R.S32.HI R86, RZ, 0x18, R89 ;  /* 0x00000018ff567819 */ /* 0x000fe20000011459 */
[-C--:B------:R-:W-:Y:S01]  /*7be0*/  IMAD R0, R81, R82.reuse, R0 ;  /* 0x0000005251007224 */ /* 0x080fe200078e0200 */
[----:B------:R-:W-:Y:S01]  /*7bf0*/  PRMT R139, R91, 0x8880, RZ ;  /* 0x000088805b8b7816 */ /* 0x000fe200000000ff */
[----:B------:R-:W-:Y:S01]  /*7c00*/  IMAD R7, R78, R7, RZ ;  /* 0x000000074e077224 */ /* 0x000fe200078e02ff */
[----:B------:R-:W-:Y:S01]  /*7c10*/  SHF.R.S32.HI R87, RZ, 0x18, R90 ;  /* 0x00000018ff577819 */ /* 0x000fe2000001145a */
[-C--:B------:R-:W-:Y:S01]  /*7c20*/  IMAD R2, R83, R82.reuse, R2 ;  /* 0x0000005253027224 */ /* 0x080fe200078e0202 */
[----:B------:R-:W-:Y:S01]  /*7c30*/  SHF.R.S32.HI R83, RZ, 0x18, R109 ;  /* 0x00000018ff537819 */ /* 0x000fe2000001146d */
[-C--:B------:R-:W-:Y:S01]  /*7c40*/  IMAD R3, R84, R82.reuse, R3 ;  /* 0x0000005254037224 */ /* 0x080fe200078e0203 */
[----:B------:R-:W-:Y:S01]  /*7c50*/  SHF.L.U32 R138, R91, 0x10, RZ ;  /* 0x000000105b8a7819 */ /* 0x000fe200000006ff */
[----:B------:R-:W-:Y:S01]  /*7c60*/  IMAD R7, R85, R82, R7 ;  /* 0x0000005255077224 */ /* 0x000fe200078e0207 */
[----:B------:R-:W-:Y:S01]  /*7c70*/  PRMT R136, R96, 0x8880, RZ ;  /* 0x0000888060887816 */ /* 0x000fe200000000ff */
[----:B------:R-:W-:Y:S01]  /*7c80*/  IMAD R8, R78, R8, RZ ;  /* 0x000000084e087224 */ /* 0x000fe200078e02ff */
[----:B------:R-:W-:Y:S01]  /*7c90*/  SHF.L.U32 R135, R96, 0x10, RZ ;  /* 0x0000001060877819 */ /* 0x000fe200000006ff */
[C---:B------:R-:W-:Y:S01]  /*7ca0*/  IMAD R9, R78.reuse, R9, RZ ;  /* 0x000000094e097224 */ /* 0x040fe200078e02ff */
[----:B------:R-:W-:Y:S01]  /*7cb0*/  I2IP.S8.S32.SAT R109, R7, R3, RZ ;  /* 0x00000003076d7239 */ /* 0x000fe200000014ff */
[C---:B------:R-:W-:Y:S01]  /*7cc0*/  IMAD R10, R78.reuse, R10, RZ ;  /* 0x0000000a4e0a7224 */ /* 0x040fe200078e02ff */
[----:B------:R-:W-:Y:S01]  /*7cd0*/  MOV R3, R145 ;  /* 0x0000009100037202 */ /* 0x000fe20000000f00 */
[C---:B------:R-:W-:Y:S01]  /*7ce0*/  IMAD R7, R78.reuse, R20, RZ ;  /* 0x000000144e077224 */ /* 0x040fe200078e02ff */
[C---:B------:R-:W-:Y:S01]  /*7cf0*/  PRMT R133, R97.reuse, 0x8880, RZ ;  /* 0x0000888061857816 */ /* 0x040fe200000000ff */
[----:B------:R-:W-:Y:S01]  /*7d00*/  IMAD R11, R78, R11, RZ ;  /* 0x0000000b4e0b7224 */ /* 0x000fe200078e02ff */
[----:B------:R-:W-:Y:S01]  /*7d10*/  SHF.L.U32 R132, R97, 0x10, RZ ;  /* 0x0000001061847819 */ /* 0x000fe200000006ff */
[----:B------:R-:W-:Y:S01]  /*7d20*/  IMAD R8, R3, R82, R8 ;  /* 0x0000005203087224 */ /* 0x000fe200078e0208 */
[----:B------:R-:W-:Y:S01]  /*7d30*/  MOV R3, R142 ;  /* 0x0000008e00037202 */ /* 0x000fe20000000f00 */
[----:B------:R-:W-:Y:S01]  /*7d40*/  IMAD R9, R4, R82, R9 ;  /* 0x0000005204097224 */ /* 0x000fe200078e0209 */
[----:B------:R-:W-:Y:S01]  /*7d50*/  SHF.R.S32.HI R4, RZ, 0x18, R141 ;  /* 0x00000018ff047819 */ /* 0x000fe2000001148d */
[C---:B------:R-:W-:Y:S01]  /*7d60*/  IMAD R20, R78.reuse, R25, RZ ;  /* 0x000000194e147224 */ /* 0x040fe200078e02ff */
[----:B------:R-:W-:Y:S01]  /*7d70*/  SHF.R.S32.HI R93, RZ, 0x18, R97 ;  /* 0x00000018ff5d7819 */ /* 0x000fe20000011461 */
[C---:B------:R-:W-:Y:S01]  /*7d80*/  IMAD R25, R78.reuse, R30, RZ ;  /* 0x0000001e4e197224 */ /* 0x040fe200078e02ff */
[----:B------:R-:W-:Y:S01]  /*7d90*/  PRMT R127, R99, 0x8880, RZ ;  /* 0x00008880637f7816 */ /* 0x000fe200000000ff */
[----:B------:R-:W-:Y:S01]  /*7da0*/  IMAD R12, R78, R12, RZ ;  /* 0x0000000c4e0c7224 */ /* 0x000fe200078e02ff */
[----:B------:R-:W-:Y:S01]  /*7db0*/  PRMT R124, R104, 0x8880, RZ ;  /* 0x00008880687c7816 */ /* 0x000fe200000000ff */
[----:B------:R-:W-:Y:S01]  /*7dc0*/  IMAD R6, R78, R19, RZ ;  /* 0x000000134e067224 */ /* 0x000fe200078e02ff */
[----:B------:R-:W-:Y:S01]  /*7dd0*/  SHF.L.U32 R123, R104, 0x10, RZ ;  /* 0x00000010687b7819 */ /* 0x000fe200000006ff */
[C---:B------:R-:W-:Y:S01]  /*7de0*/  IMAD R30, R78.reuse, R35, RZ ;  /* 0x000000234e1e7224 */ /* 0x040fe200078e02ff */
[C---:B------:R-:W-:Y:S01]  /*7df0*/  PRMT R121, R105.reuse, 0x8880, RZ ;  /* 0x0000888069797816 */ /* 0x040fe200000000ff */
[C---:B------:R-:W-:Y:S01]  /*7e00*/  IMAD R19, R78.reuse, R24, RZ ;  /* 0x000000184e137224 */ /* 0x040fe200078e02ff */
[----:B------:R-:W-:Y:S01]  /*7e10*/  SHF.L.U32 R120, R105, 0x10, RZ ;  /* 0x0000001069787819 */ /* 0x000fe200000006ff */
[----:B------:R-:W-:Y:S01]  /*7e20*/  IMAD R35, R78, R40, RZ ;  /* 0x000000284e237224 */ /* 0x000fe200078e02ff */
[----:B------:R-:W-:Y:S01]  /*7e30*/  PRMT R118, R106, 0x8880, RZ ;  /* 0x000088806a767816 */ /* 0x000fe200000000ff */
[C---:B------:R-:W-:Y:S01]  /*7e40*/  IMAD R13, R78.reuse, R13, RZ ;  /* 0x0000000d4e0d7224 */ /* 0x040fe200078e02ff */
[----:B------:R-:W-:Y:S01]  /*7e50*/  SHF.R.S32.HI R101, RZ, 0x18, R105 ;  /* 0x00000018ff657819 */ /* 0x000fe20000011469 */
[----:B------:R-:W-:Y:S01]  /*7e60*/  IMAD R24, R78, R29, RZ ;  /* 0x0000001d4e187224 */ /* 0x000fe200078e02ff */
[----:B------:R-:W-:Y:S01]  /*7e70*/  SHF.L.U32 R116, R106, 0x10, RZ ;  /* 0x000000106a747819 */ /* 0x000fe200000006ff */
[C---:B------:R-:W-:Y:S01]  /*7e80*/  IMAD R40, R78.reuse, R45, RZ ;  /* 0x0000002d4e287224 */ /* 0x040fe200078e02ff */
[----:B------:R-:W-:Y:S01]  /*7e90*/  PRMT R112, R107, 0x8880, RZ ;  /* 0x000088806b707816 */ /* 0x000fe200000000ff */
[C---:B------:R-:W-:Y:S01]  /*7ea0*/  IMAD R29, R78.reuse, R34, RZ ;  /* 0x000000224e1d7224 */ /* 0x040fe200078e02ff */
[----:B------:R-:W-:Y:S01]  /*7eb0*/  SHF.R.S32.HI R103, RZ, 0x18, R106 ;  /* 0x00000018ff677819 */ /* 0x000fe2000001146a */
[----:B------:R-:W-:Y:S01]  /*7ec0*/  IMAD R45, R78, R50, RZ ;  /* 0x000000324e2d7224 */ /* 0x000fe200078e02ff */
[----:B------:R-:W-:Y:S01]  /*7ed0*/  PRMT R117, R108, 0x8880, RZ ;  /* 0x000088806c757816 */ /* 0x000fe200000000ff */
[C---:B------:R-:W-:Y:S01]  /*7ee0*/  IMAD R14, R78.reuse, R14, RZ ;  /* 0x0000000e4e0e7224 */ /* 0x040fe200078e02ff */
[----:B------:R-:W-:Y:S01]  /*7ef0*/  SHF.R.S32.HI R105, RZ, 0x18, R107 ;  /* 0x00000018ff697819 */ /* 0x000fe2000001146b */
[C---:B------:R-:W-:Y:S01]  /*7f00*/  IMAD R34, R78.reuse, R39, RZ ;  /* 0x000000274e227224 */ /* 0x040fe200078e02ff */
[----:B------:R-:W-:Y:S01]  /*7f10*/  SHF.R.S32.HI R81, RZ, 0x18, R108 ;  /* 0x00000018ff517819 */ /* 0x000fe2000001146c */
[----:B------:R-:W-:Y:S01]  /*7f20*/  IMAD R50, R78, R55, RZ ;  /* 0x000000374e327224 */ /* 0x000fe200078e02ff */
[----:B------:R-:W-:Y:S01]  /*7f30*/  SHF.L.U32 R94, R110, 0x10, RZ ;  /* 0x000000106e5e7819 */ /* 0x000fe200000006ff */
[C---:B------:R-:W-:Y:S01]  /*7f40*/  IMAD R39, R78.reuse, R44, RZ ;  /* 0x0000002c4e277224 */ /* 0x040fe200078e02ff */
[----:B------:R-:W-:Y:S01]  /*7f50*/  SHF.L.U32 R143, R89, 0x8, RZ ;  /* 0x00000008598f7819 */ /* 0x000fe200000006ff */
[C---:B------:R-:W-:Y:S01]  /*7f60*/  IMAD R55, R78.reuse, R60, RZ ;  /* 0x0000003c4e377224 */ /* 0x040fe200078e02ff */
[----:B------:R-:W-:Y:S01]  /*7f70*/  SHF.R.S32.HI R89, RZ, 0x18, R91 ;  /* 0x00000018ff597819 */ /* 0x000fe2000001145b */
[C---:B------:R-:W-:Y:S01]  /*7f80*/  IMAD R15, R78.reuse, R15, RZ ;  /* 0x0000000f4e0f7224 */ /* 0x040fe200078e02ff */
[----:B------:R-:W-:Y:S01]  /*7f90*/  SHF.R.S32.HI R5, RZ, 0x18, R143 ;  /* 0x00000018ff057819 */ /* 0x000fe2000001148f */
[C---:B------:R-:W-:Y:S01]  /*7fa0*/  IMAD R44, R78.reuse, R49, RZ ;  /* 0x000000314e2c7224 */ /* 0x040fe200078e02ff */
[----:B------:R-:W-:Y:S01]  /*7fb0*/  SHF.R.S32.HI R85, RZ, 0x18, R110 ;  /* 0x00000018ff557819 */ /* 0x000fe2000001146e */
[----:B------:R-:W-:Y:S01]  /*7fc0*/  IMAD R60, R78, R65, RZ ;  /* 0x000000414e3c7224 */ /* 0x000fe200078e02ff */
[----:B------:R-:W-:Y:S01]  /*7fd0*/  SHF.L.U32 R140, R90, 0x8, RZ ;  /* 0x000000085a8c7819 */ /* 0x000fe200000006ff */
[-C--:B------:R-:W-:Y:S01]  /*7fe0*/  IMAD R10, R5, R82.reuse, R10 ;  /* 0x00000052050a7224 */ /* 0x080fe200078e020a */
[----:B------:R-:W-:Y:S01]  /*7ff0*/  PRMT R90, R111, 0x8880, RZ ;  /* 0x000088806f5a7816 */ /* 0x000fe200000000ff */
[-C--:B------:R-:W-:Y:S01]  /*8000*/  IMAD R11, R86, R82.reuse, R11 ;  /* 0x00000052560b7224 */ /* 0x080fe200078e020b */
[----:B------:R-:W-:Y:S01]  /*8010*/  SHF.R.S32.HI R5, RZ, 0x18, R140 ;  /* 0x00000018ff057819 */ /* 0x000fe2000001148c */
[-C--:B------:R-:W-:Y:S01]  /*8020*/  IMAD R12, R3, R82.reuse, R12 ;  /* 0x00000052030c7224 */ /* 0x080fe200078e020c */
[----:B------:R-:W-:Y:S01]  /*8030*/  SHF.L.U32 R88, R111, 0x10, RZ ;  /* 0x000000106f587819 */ /* 0x000fe200000006ff */
[----:B------:R-:W-:Y:S01]  /*8040*/  IMAD R13, R4, R82, R13 ;  /* 0x00000052040d7224 */ /* 0x000fe200078e020d */
[----:B------:R-:W-:Y:S01]  /*8050*/  I2IP.S8.S32.SAT R65, R11, R10, RZ ;  /* 0x0000000a0b417239 */ /* 0x000fe200000014ff */
[C---:B------:R-:W-:Y:S01]  /*8060*/  IMAD R49, R78.reuse, R54, RZ ;  /* 0x000000364e317224 */ /* 0x040fe200078e02ff */
[----:B------:R-:W-:Y:S01]  /*8070*/  SHF.L.U32 R137, R91, 0x8, RZ ;  /* 0x000000085b897819 */ /* 0x000fe200000006ff */
[----:B------:R-:W-:Y:S01]  /*8080*/  IMAD R14, R5, R82, R14 ;  /* 0x00000052050e7224 */ /* 0x000fe200078e020e */
[----:B------:R-:W-:Y:S01]  /*8090*/  I2IP.S8.S32.SAT R65, R9, R8, R65 ;  /* 0x0000000809417239 */ /* 0x000fe20000001441 */
[C---:B------:R-:W-:Y:S01]  /*80a0*/  IMAD R3, R78.reuse, R16, RZ ;  /* 0x000000104e037224 */ /* 0x040fe200078e02ff */
[----:B------:R-:W-:Y:S01]  /*80b0*/  SHF.R.S32.HI R11, RZ, 0x18, R138 ;  /* 0x00000018ff0b7819 */ /* 0x000fe2000001148a */
[C---:B------:R-:W-:Y:S01]  /*80c0*/  IMAD R54, R78.reuse, R59, RZ ;  /* 0x0000003b4e367224 */ /* 0x040fe200078e02ff */
[----:B------:R-:W-:Y:S01]  /*80d0*/  SHF.R.S32.HI R9, RZ, 0x18, R135 ;  /* 0x00000018ff097819 */ /* 0x000fe20000011487 */
[----:B------:R-:W-:Y:S01]  /*80e0*/  IMAD.MOV.U32 R10, RZ, RZ, R139 ;  /* 0x000000ffff0a7224 */ /* 0x000fe200078e008b */
[----:B------:R-:W-:Y:S01]  /*80f0*/  SHF.R.S32.HI R8, RZ, 0x18, R134 ;  /* 0x00000018ff087819 */ /* 0x000fe20000011486 */
[----:B------:R-:W-:Y:S01]  /*8100*/  IMAD R59, R78, R64, RZ ;  /* 0x000000404e3b7224 */ /* 0x000fe200078e02ff */
[----:B------:R-:W-:Y:S01]  /*8110*/  I2IP.S8.S32.SAT R64, R2, R0, R109 ;  /* 0x0000000002407239 */ /* 0x000fe2000000146d */
[----:B------:R-:W-:Y:S01]  /*8120*/  IMAD R15, R87, R82, R15 ;  /* 0x00000052570f7224 */ /* 0x000fe200078e020f */
[----:B------:R-:W-:Y:S01]  /*8130*/  MOV R2, R136 ;  /* 0x0000008800027202 */ /* 0x000fe20000000f00 */
[C---:B------:R-:W-:Y:S01]  /*8140*/  IMAD R4, R78.reuse, R17, RZ ;  /* 0x000000114e047224 */ /* 0x040fe200078e02ff */
[----:B------:R-:W-:Y:S01]  /*8150*/  SHF.R.S32.HI R0, RZ, 0x18, R137 ;  /* 0x00000018ff007819 */ /* 0x000fe20000011489 */
[----:B------:R-:W-:Y:S01]  /*8160*/  IMAD R5, R78, R18, RZ ;  /* 0x000000124e057224 */ /* 0x000fe200078e02ff */
[----:B------:R-:W-:Y:S01]  /*8170*/  I2IP.S8.S32.SAT R14, R15, R14, RZ ;  /* 0x0000000e0f0e7239 */ /* 0x000fe200000014ff */
[-C--:B------:R-:W-:Y:S01]  /*8180*/  IMAD R3, R10, R82.reuse, R3 ;  /* 0x000000520a037224 */ /* 0x080fe200078e0203 */
[----:B------:R-:W-:Y:S01]  /*8190*/  SHF.R.S32.HI R91, RZ, 0x18, R96 ;  /* 0x00000018ff5b7819 */ /* 0x000fe20000011460 */
[-C--:B------:R-:W-:Y:S01]  /*81a0*/  IMAD R4, R11, R82.reuse, R4 ;  /* 0x000000520b047224 */ /* 0x080fe200078e0204 */
[----:B------:R-:W-:Y:S01]  /*81b0*/  PRMT R96, R110, 0x8880, RZ ;  /* 0x000088806e607816 */ /* 0x000fe200000000ff */
[-C--:B------:R-:W-:Y:S01]  /*81c0*/  IMAD R5, R0, R82.reuse, R5 ;  /* 0x0000005200057224 */ /* 0x080fe200078e0205 */
[----:B------:R-:W-:Y:S01]  /*81d0*/  MOV R0, R133 ;  /* 0x0000008500007202 */ /* 0x000fe20000000f00 */
[C---:B------:R-:W-:Y:S01]  /*81e0*/  IMAD R16, R78.reuse, R21, RZ ;  /* 0x000000154e107224 */ /* 0x040fe200078e02ff */
[----:B------:R-:W-:Y:S01]  /*81f0*/  SHF.L.U32 R131, R97, 0x8, RZ ;  /* 0x0000000861837819 */ /* 0x000fe200000006ff */
[----:B------:R-:W-:Y:S01]  /*8200*/  IMAD R6, R89, R82, R6 ;  /* 0x0000005259067224 */ /* 0x000fe200078e0206 */
[----:B------:R-:W-:Y:S01]  /*8210*/  SHF.R.S32.HI R97, RZ, 0x18, R99 ;  /* 0x00000018ff617819 */ /* 0x000fe20000011463 */
[----:B------:R-:W-:Y:S01]  /*8220*/  IMAD R17, R78, R22, RZ ;  /* 0x000000164e117224 */ /* 0x000fe200078e02ff */
[----:B------:R-:W-:Y:S01]  /*8230*/  SHF.L.U32 R125, R99, 0x8, RZ ;  /* 0x00000008637d7819 */ /* 0x000fe200000006ff */
[-C--:B------:R-:W-:Y:S01]  /*8240*/  IMAD R7, R2, R82.reuse, R7 ;  /* 0x0000005202077224 */ /* 0x080fe200078e0207 */
[----:B------:R-:W-:Y:S01]  /*8250*/  I2IP.S8.S32.SAT R5, R6, R5, RZ ;  /* 0x0000000506057239 */ /* 0x000fe200000014ff */
[----:B------:R-:W-:Y:S01]  /*8260*/  IMAD R18, R78, R23, RZ ;  /* 0x000000174e127224 */ /* 0x000fe200078e02ff */
[----:B------:R-:W-:Y:S01]  /*8270*/  SHF.R.S32.HI R2, RZ, 0x18, R131 ;  /* 0x00000018ff027819 */ /* 0x000fe20000011483 */
[-C--:B------:R-:W-:Y:S01]  /*8280*/  IMAD R16, R9, R82.reuse, R16 ;  /* 0x0000005209107224 */ /* 0x080fe200078e0210 */
[----:B------:R-:W-:Y:S01]  /*8290*/  SHF.R.S32.HI R9, RZ, 0x18, R132 ;  /* 0x00000018ff097819 */ /* 0x000fe20000011484 */
[----:B------:R-:W-:Y:S01]  /*82a0*/  IMAD R17, R8, R82, R17 ;  /* 0x0000005208117224 */ /* 0x000fe200078e0211 */
[----:B------:R-:W-:Y:S01]  /*82b0*/  SHF.R.S32.HI R99, RZ, 0x18, R104 ;  /* 0x00000018ff637819 */ /* 0x000fe20000011468 */
[----:B------:R-:W-:Y:S01]  /*82c0*/  IMAD R22, R78, R27, RZ ;  /* 0x0000001b4e167224 */ /* 0x000fe200078e02ff */
[----:B------:R-:W-:Y:S01]  /*82d0*/  SHF.L.U32 R122, R104, 0x8, RZ ;  /* 0x00000008687a7819 */ /* 0x000fe200000006ff */
[----:B------:R-:W-:Y:S01]  /*82e0*/  IMAD R27, R78, R32, RZ ;  /* 0x000000204e1b7224 */ /* 0x000fe200078e02ff */
[----:B------:R-:W-:Y:S01]  /*82f0*/  SHF.L.U32 R113, R106, 0x8, RZ ;  /* 0x000000086a717819 */ /* 0x000fe200000006ff */
[----:B------:R-:W-:Y:S01]  /*8300*/  IMAD R18, R91, R82, R18 ;  /* 0x000000525b127224 */ /* 0x000fe200078e0212 */
[C---:B------:R-:W-:Y:S01]  /*8310*/  SHF.L.U32 R106, R107.reuse, 0x10, RZ ;  /* 0x000000106b6a7819 */ /* 0x040fe200000006ff */
[C---:B------:R-:W-:Y:S01]  /*8320*/  IMAD R32, R78.reuse, R37, RZ ;  /* 0x000000254e207224 */ /* 0x040fe200078e02ff */
[----:B------:R-:W-:Y:S01]  /*8330*/  SHF.L.U32 R104, R107, 0x8, RZ ;  /* 0x000000086b687819 */ /* 0x000fe200000006ff */
[----:B------:R-:W-:Y:S01]  /*8340*/  IMAD R21, R78, R26, RZ ;  /* 0x0000001a4e157224 */ /* 0x000fe200078e02ff */
[----:B------:R-:W-:Y:S01]  /*8350*/  I2IP.S8.S32.SAT R17, R18, R17, RZ ;  /* 0x0000001112117239 */ /* 0x000fe200000014ff */
[----:B------:R-:W-:Y:S01]  /*8360*/  IMAD R37, R78, R42, RZ ;  /* 0x0000002a4e257224 */ /* 0x000fe200078e02ff */
[----:B------:R-:W-:Y:S01]  /*8370*/  SHF.R.S32.HI R107, RZ, 0x18, R111 ;  /* 0x00000018ff6b7819 */ /* 0x000fe2000001146f */
[----:B------:R-:W-:Y:S01]  /*8380*/  IMAD R19, R0, R82, R19 ;  /* 0x0000005200137224 */ /* 0x000fe200078e0213 */
[----:B------:R-:W-:Y:S01]  /*8390*/  I2IP.S8.S32.SAT R16, R16, R7, R17 ;  /* 0x0000000710107239 */ /* 0x000fe20000001411 */
[C---:B------:R-:W-:Y:S01]  /*83a0*/  IMAD R42, R78.reuse, R47, RZ ;  /* 0x0000002f4e2a7224 */ /* 0x040fe200078e02ff */
[----:B------:R-:W-:Y:S01]  /*83b0*/  MOV R0, R130 ;  /* 0x0000008200007202 */ /* 0x000fe20000000f00 */
[----:B------:R-:W-:Y:S01]  /*83c0*/  IMAD R47, R78, R52, RZ ;  /* 0x000000344e2f7224 */ /* 0x000fe200078e02ff */
[----:B------:R-:W-:Y:S01]  /*83d0*/  SHF.L.U32 R114, R108, 0x8, RZ ;  /* 0x000000086c727819 */ /* 0x000fe200000006ff */
[----:B------:R-:W-:Y:S01]  /*83e0*/  IMAD R20, R9, R82, R20 ;  /* 0x0000005209147224 */ /* 0x000fe200078e0214 */
[----:B------:R-:W-:Y:S01]  /*83f0*/  SHF.L.U32 R84, R111, 0x8, RZ ;  /* 0x000000086f547819 */ /* 0x000fe200000006ff */
[----:B------:R-:W-:Y:S01]  /*8400*/  IMAD R52, R78, R57, RZ ;  /* 0x000000394e347224 */ /* 0x000fe200078e02ff */
[----:B------:R-:W-:Y:S01]  /*8410*/  IADD3 R76, PT, PT, R76, 0x1, RZ ;  /* 0x000000014c4c7810 */ /* 0x000fe20007ffe0ff */
[C---:B------:R-:W-:Y:S02]  /*8420*/  IMAD R23, R78.reuse, R28, RZ ;  /* 0x0000001c4e177224 */ /* 0x040fe400078e02ff */
[----:B------:R-:W-:Y:S02]  /*8430*/  IMAD R57, R78, R62, RZ ;  /* 0x0000003e4e397224 */ /* 0x000fe400078e02ff */
[-C--:B------:R-:W-:Y:S01]  /*8440*/  IMAD R21, R2, R82.reuse, R21 ;  /* 0x0000005202157224 */ /* 0x080fe200078e0215 */
[----:B------:R-:W-:Y:S01]  /*8450*/  MOV R2, R127 ;  /* 0x0000007f00027202 */ /* 0x000fe20000000f00 */
[----:B------:R-:W-:Y:S01]  /*8460*/  IMAD R62, R78, R67, RZ ;  /* 0x000000434e3e7224 */ /* 0x000fe200078e02ff */
[----:B------:R-:W-:Y:S01]  /*8470*/  I2IP.S8.S32.SAT R67, R4, R3, R5 ;  /* 0x0000000304437239 */ /* 0x000fe20000001405 */
[-C--:B------:R-:W-:Y:S01]  /*8480*/  IMAD R22, R93, R82.reuse, R22 ;  /* 0x000000525d167224 */ /* 0x080fe200078e0216 */
[----:B------:R-:W-:Y:S01]  /*8490*/  SHF.R.S32.HI R3, RZ, 0x18, R129 ;  /* 0x00000018ff037819 */ /* 0x000fe20000011481 */
[-C--:B------:R-:W-:Y:S01]  /*84a0*/  IMAD R23, R0, R82.reuse, R23 ;  /* 0x0000005200177224 */ /* 0x080fe200078e0217 */
[----:B------:R-:W-:Y:S01]  /*84b0*/  SHF.R.S32.HI R0, RZ, 0x18, R128 ;  /* 0x00000018ff007819 */ /* 0x000fe20000011480 */
[----:B------:R-:W-:Y:S01]  /*84c0*/  IMAD R26, R78, R31, RZ ;  /* 0x0000001f4e1a7224 */ /* 0x000fe200078e02ff */
[----:B------:R-:W-:Y:S01]  /*84d0*/  I2IP.S8.S32.SAT R17, R22, R21, RZ ;  /* 0x0000001516117239 */ /* 0x000fe200000014ff */
[-C--:B------:R-:W-:Y:S01]  /*84e0*/  IMAD R24, R3, R82.reuse, R24 ;  /* 0x0000005203187224 */ /* 0x080fe200078e0218 */
[----:B------:R-:W-:Y:S01]  /*84f0*/  SHF.R.S32.HI R3, RZ, 0x18, R126 ;  /* 0x00000018ff037819 */ /* 0x000fe2000001147e */
[-C--:B------:R-:W-:Y:S01]  /*8500*/  IMAD R25, R0, R82.reuse, R25 ;  /* 0x0000005200197224 */ /* 0x080fe200078e0219 */
[----:B------:R-:W-:Y:S01]  /*8510*/  I2IP.S8.S32.SAT R17, R20, R19, R17 ;  /* 0x0000001314117239 */ /* 0x000fe20000001411 */
[----:B------:R-:W-:Y:S01]  /*8520*/  IMAD R28, R78, R33, RZ ;  /* 0x000000214e1c7224 */ /* 0x000fe200078e02ff */
[----:B------:R-:W-:Y:S01]  /*8530*/  SHF.R.S32.HI R4, RZ, 0x18, R125 ;  /* 0x00000018ff047819 */ /* 0x000fe2000001147d */
[-C--:B------:R-:W-:Y:S02]  /*8540*/  IMAD R26, R95, R82.reuse, R26 ;  /* 0x000000525f1a7224 */ /* 0x080fe400078e021a */
[-C--:B------:R-:W-:Y:S01]  /*8550*/  IMAD R27, R2, R82.reuse, R27 ;  /* 0x00000052021b7224 */ /* 0x080fe200078e021b */
[----:B------:R-:W-:Y:S01]  /*8560*/  MOV R2, R121 ;  /* 0x0000007900027202 */ /* 0x000fe20000000f00 */
[----:B------:R-:W-:Y:S01]  /*8570*/  IMAD R28, R3, R82, R28 ;  /* 0x00000052031c7224 */ /* 0x000fe200078e021c */
[----:B------:R-:W-:Y:S01]  /*8580*/  I2IP.S8.S32.SAT R18, R26, R25, RZ ;  /* 0x000000191a127239 */ /* 0x000fe200000014ff */
[----:B------:R-:W-:Y:S01]  /*8590*/  IMAD R31, R78, R36, RZ ;  /* 0x000000244e1f7224 */ /* 0x000fe200078e02ff */
[----:B------:R-:W-:Y:S01]  /*85a0*/  SHF.R.S32.HI R3, RZ, 0x18, R123 ;  /* 0x00000018ff037819 */ /* 0x000fe2000001147b */
[-C--:B------:R-:W-:Y:S01]  /*85b0*/  IMAD R29, R4, R82.reuse, R29 ;  /* 0x00000052041d7224 */ /* 0x080fe200078e021d */
[----:B------:R-:W-:Y:S01]  /*85c0*/  I2IP.S8.S32.SAT R18, R24, R23, R18 ;  /* 0x0000001718127239 */ /* 0x000fe20000001412 */
[----:B------:R-:W-:Y:S01]  /*85d0*/  IMAD.MOV.U32 R0, RZ, RZ, R124 ;  /* 0x000000ffff007224 */ /* 0x000fe200078e007c */
[----:B------:R-:W-:Y:S01]  /*85e0*/  SHF.R.S32.HI R4, RZ, 0x18, R119 ;  /* 0x00000018ff047819 */ /* 0x000fe20000011477 */
[-C--:B------:R-:W-:Y:S02]  /*85f0*/  IMAD R30, R97, R82.reuse, R30 ;  /* 0x00000052611e7224 */ /* 0x080fe400078e021e */
[----:B------:R-:W-:Y:S01]  /*8600*/  IMAD R31, R0, R82, R31 ;  /* 0x00000052001f7224 */ /* 0x000fe200078e021f */
[----:B------:R-:W-:Y:S01]  /*8610*/  SHF.R.S32.HI R0, RZ, 0x18, R122 ;  /* 0x00000018ff007819 */ /* 0x000fe2000001147a */
[----:B------:R-:W-:Y:S01]  /*8620*/  IMAD R33, R78, R38, RZ ;  /* 0x000000264e217224 */ /* 0x000fe200078e02ff */
[----:B------:R-:W-:Y:S01]  /*8630*/  I2IP.S8.S32.SAT R19, R30, R29, RZ ;  /* 0x0000001d1e137239 */ /* 0x000fe200000014ff */
[-C--:B------:R-:W-:Y:S01]  /*8640*/  IMAD R32, R3, R82.reuse, R32 ;  /* 0x0000005203207224 */ /* 0x080fe200078e0220 */
[----:B------:R-:W-:Y:S01]  /*8650*/  SHF.R.S32.HI R3, RZ, 0x18, R120 ;  /* 0x00000018ff037819 */ /* 0x000fe20000011478 */
[----:B------:R-:W-:Y:S01]  /*8660*/  IMAD R33, R0, R82, R33 ;  /* 0x0000005200217224 */ /* 0x000fe200078e0221 */
[----:B------:R-:W-:Y:S01]  /*8670*/  I2IP.S8.S32.SAT R19, R28, R27, R19 ;  /* 0x0000001b1c137239 */ /* 0x000fe20000001413 */
[----:B------:R-:W-:Y:S01]  /*8680*/  IMAD R36, R78, R41, RZ ;  /* 0x000000294e247224 */ /* 0x000fe200078e02ff */
[----:B------:R-:W-:Y:S01]  /*8690*/  MOV R0, R118 ;  /* 0x0000007600007202 */ /* 0x000fe20000000f00 */
[-C--:B------:R-:W-:Y:S02]  /*86a0*/  IMAD R34, R99, R82.reuse, R34 ;  /* 0x0000005263227224 */ /* 0x080fe400078e0222 */
[----:B------:R-:W-:Y:S01]  /*86b0*/  IMAD R35, R2, R82, R35 ;  /* 0x0000005202237224 */ /* 0x000fe200078e0223 */
[----:B------:R-:W-:Y:S01]  /*86c0*/  MOV R2, R112 ;  /* 0x0000007000027202 */ /* 0x000fe20000000f00 */
[----:B------:R-:W-:Y:S01]  /*86d0*/  IMAD R38, R78, R43, RZ ;  /* 0x0000002b4e267224 */ /* 0x000fe200078e02ff */
[----:B------:R-:W-:Y:S01]  /*86e0*/  I2IP.S8.S32.SAT R33, R34, R33, RZ ;  /* 0x0000002122217239 */ /* 0x000fe200000014ff */
[-C--:B------:R-:W-:Y:S01]  /*86f0*/  IMAD R36, R3, R82.reuse, R36 ;  /* 0x0000005203247224 */ /* 0x080fe200078e0224 */
[----:B------:R-:W-:Y:S01]  /*8700*/  SHF.R.S32.HI R3, RZ, 0x18, R116 ;  /* 0x00000018ff037819 */ /* 0x000fe20000011474 */
[-C--:B------:R-:W-:Y:S01]  /*8710*/  IMAD R37, R4, R82.reuse, R37 ;  /* 0x0000005204257224 */ /* 0x080fe200078e0225 */
[----:B------:R-:W-:Y:S01]  /*8720*/  I2IP.S8.S32.SAT R32, R32, R31, R33 ;  /* 0x0000001f20207239 */ /* 0x000fe20000001421 */
[-C--:B------:R-:W-:Y:S01]  /*8730*/  IMAD R38, R101, R82.reuse, R38 ;  /* 0x0000005265267224 */ /* 0x080fe200078e0226 */
[----:B------:R-:W-:Y:S01]  /*8740*/  SHF.R.S32.HI R4, RZ, 0x18, R104 ;  /* 0x00000018ff047819 */ /* 0x000fe20000011468 */
[----:B------:R-:W-:Y:S01]  /*8750*/  IMAD R39, R0, R82, R39 ;  /* 0x0000005200277224 */ /* 0x000fe200078e0227 */
[----:B------:R-:W-:Y:S01]  /*8760*/  SHF.R.S32.HI R0, RZ, 0x18, R113 ;  /* 0x00000018ff007819 */ /* 0x000fe20000011471 */
[----:B------:R-:W-:Y:S01]  /*8770*/  IMAD R41, R78, R46, RZ ;  /* 0x0000002e4e297224 */ /* 0x000fe200078e02ff */
[----:B------:R-:W-:Y:S01]  /*8780*/  I2IP.S8.S32.SAT R37, R38, R37, RZ ;  /* 0x0000002526257239 */ /* 0x000fe200000014ff */
[----:B------:R-:W-:Y:S01]  /*8790*/  IMAD R40, R3, R82, R40 ;  /* 0x0000005203287224 */ /* 0x000fe200078e0228 */
[----:B------:R-:W-:Y:S01]  /*87a0*/  SHF.R.S32.HI R3, RZ, 0x18, R106 ;  /* 0x00000018ff037819 */ /* 0x000fe2000001146a */
[----:B------:R-:W-:Y:S01]  /*87b0*/  IMAD R43, R78, R48, RZ ;  /* 0x000000304e2b7224 */ /* 0x000fe200078e02ff */
[----:B------:R-:W-:Y:S01]  /*87c0*/  I2IP.S8.S32.SAT R33, R36, R35, R37 ;  /* 0x0000002324217239 */ /* 0x000fe20000001425 */
[-C--:B------:R-:W-:Y:S01]  /*87d0*/  IMAD R41, R0, R82.reuse, R41 ;  /* 0x0000005200297224 */ /* 0x080fe200078e0229 */
[----:B------:R-:W-:Y:S01]  /*87e0*/  MOV R0, R117 ;  /* 0x0000007500007202 */ /* 0x000fe20000000f00 */
[-C--:B------:R-:W-:Y:S02]  /*87f0*/  IMAD R42, R103, R82.reuse, R42 ;  /* 0x00000052672a7224 */ /* 0x080fe400078e022a */
        /* <DEDUP_REMOVED lines=11> */
[-C--:B------:R-:W-:Y:S02]  /*88b0*/  IMAD R47, R0, R82.reuse, R47 ;  /* 0x00000052002f7224 */ /* 0x080fe400078e022f */
[----:B------:R-:W-:Y:S01]  /*88c0*/  IMAD R48, R3, R82, R48 ;  /* 0x0000005203307224 */ /* 0x000fe200078e0230 */
[----:B------:R-:W-:Y:S01]  /*88d0*/  SHF.R.S32.HI R3, RZ, 0x18, R100 ;  /* 0x00000018ff037819 */ /* 0x000fe20000011464 */
[----:B------:R-:W-:Y:S01]  /*88e0*/  IMAD R51, R78, R56, RZ ;  /* 0x000000384e337224 */ /* 0x000fe200078e02ff */
[----:B------:R-:W-:Y:S01]  /*88f0*/  I2IP.S8.S32.SAT R35, R46, R45, RZ ;  /* 0x0000002d2e237239 */ /* 0x000fe200000014ff */
[-C--:B------:R-:W-:Y:S01]  /*8900*/  IMAD R49, R2, R82.reuse, R49 ;  /* 0x0000005202317224 */ /* 0x080fe200078e0231 */
[----:B------:R-:W-:Y:S01]  /*8910*/  SHF.R.S32.HI R2, RZ, 0x18, R98 ;  /* 0x00000018ff027819 */ /* 0x000fe20000011462 */
[----:B------:R-:W-:Y:S01]  /*8920*/  IMAD.MOV.U32 R0, RZ, RZ, R102 ;  /* 0x000000ffff007224 */ /* 0x000fe200078e0066 */
[----:B------:R-:W-:Y:S01]  /*8930*/  I2IP.S8.S32.SAT R35, R44, R43, R35 ;  /* 0x0000002b2c237239 */ /* 0x000fe20000001423 */
[-C--:B------:R-:W-:Y:S02]  /*8940*/  IMAD R50, R81, R82.reuse, R50 ;  /* 0x0000005251327224 */ /* 0x080fe400078e0232 */
[----:B------:R-:W-:Y:S01]  /*8950*/  IMAD R51, R0, R82, R51 ;  /* 0x0000005200337224 */ /* 0x000fe200078e0233 */
[----:B------:R-:W-:Y:S01]  /*8960*/  MOV R0, R96 ;  /* 0x0000006000007202 */ /* 0x000fe20000000f00 */
[----:B------:R-:W-:Y:S01]  /*8970*/  IMAD R53, R78, R58, RZ ;  /* 0x0000003a4e357224 */ /* 0x000fe200078e02ff */
[----:B------:R-:W-:Y:S01]  /*8980*/  I2IP.S8.S32.SAT R49, R50, R49, RZ ;  /* 0x0000003132317239 */ /* 0x000fe200000014ff */
[-C--:B------:R-:W-:Y:S01]  /*8990*/  IMAD R52, R3, R82.reuse, R52 ;  /* 0x0000005203347224 */ /* 0x080fe200078e0234 */
[----:B------:R-:W-:Y:S01]  /*89a0*/  SHF.R.S32.HI R3, RZ, 0x18, R94 ;  /* 0x00000018ff037819 */ /* 0x000fe2000001145e */
[----:B------:R-:W-:Y:S01]  /*89b0*/  IMAD R53, R2, R82, R53 ;  /* 0x0000005202357224 */ /* 0x000fe200078e0235 */
[----:B------:R-:W-:Y:S01]  /*89c0*/  MOV R2, R90 ;  /* 0x0000005a00027202 */ /* 0x000fe20000000f00 */
[----:B------:R-:W-:Y:S01]  /*89d0*/  IMAD R54, R83, R82, R54 ;  /* 0x0000005253367224 */ /* 0x000fe200078e0236 */
[----:B------:R-:W-:Y:S01]  /*89e0*/  I2IP.S8.S32.SAT R48, R48, R47, R49 ;  /* 0x0000002f30307239 */ /* 0x000fe20000001431 */
[C---:B------:R-:W-:Y:S02]  /*89f0*/  IMAD R56, R78.reuse, R61, RZ ;  /* 0x0000003d4e387224 */ /* 0x040fe400078e02ff */
[----:B------:R-:W-:Y:S01]  /*8a00*/  IMAD R61, R78, R66, RZ ;  /* 0x000000424e3d7224 */ /* 0x000fe200078e02ff */
[----:B------:R-:W-:Y:S01]  /*8a10*/  I2IP.S8.S32.SAT R66, R13, R12, R14 ;  /* 0x0000000c0d427239 */ /* 0x000fe2000000140e */
[-C--:B------:R-:W-:Y:S01]  /*8a20*/  IMAD R55, R0, R82.reuse, R55 ;  /* 0x0000005200377224 */ /* 0x080fe200078e0237 */
[----:B------:R-:W-:Y:S01]  /*8a30*/  SHF.R.S32.HI R0, RZ, 0x18, R92 ;  /* 0x00000018ff007819 */ /* 0x000fe2000001145c */
[-C--:B------:R-:W-:Y:S01]  /*8a40*/  IMAD R56, R3, R82.reuse, R56 ;  /* 0x0000005203387224 */ /* 0x080fe200078e0238 */
[----:B------:R-:W-:Y:S01]  /*8a50*/  I2IP.S8.S32.SAT R49, R54, R53, RZ ;  /* 0x0000003536317239 */ /* 0x000fe200000014ff */
[----:B------:R1:W-:Y:S01]  /*8a60*/  STS.128 [R155+UR49+0x6200], R64 ;  /* 0x006200409b007988 */ /* 0x0003e20008000c31 */
[----:B------:R-:W-:Y:S01]  /*8a70*/  IMAD R58, R78, R63, RZ ;  /* 0x0000003f4e3a7224 */ /* 0x000fe200078e02ff */
[----:B------:R-:W-:Y:S01]  /*8a80*/  SHF.R.S32.HI R3, RZ, 0x18, R88 ;  /* 0x00000018ff037819 */ /* 0x000fe20000011458 */
[-C--:B------:R-:W-:Y:S01]  /*8a90*/  IMAD R57, R0, R82.reuse, R57 ;  /* 0x0000005200397224 */ /* 0x080fe200078e0239 */
[----:B------:R-:W-:Y:S01]  /*8aa0*/  I2IP.S8.S32.SAT R49, R52, R51, R49 ;  /* 0x0000003334317239 */ /* 0x000fe20000001431 */
[-C--:B------:R-:W-:Y:S02]  /*8ab0*/  IMAD R58, R85, R82.reuse, R58 ;  /* 0x00000052553a7224 */ /* 0x080fe400078e023a */
[-C--:B------:R-:W-:Y:S01]  /*8ac0*/  IMAD R59, R2, R82.reuse, R59 ;  /* 0x00000052023b7224 */ /* 0x080fe200078e023b */
[----:B------:R1:W-:Y:S01]  /*8ad0*/  STS.128 [R175+0x6200], R16 ;  /* 0x00620010af007388 */ /* 0x0003e20000000c00 */
[-C--:B------:R-:W-:Y:S01]  /*8ae0*/  IMAD R60, R3, R82.reuse, R60 ;  /* 0x00000052033c7224 */ /* 0x080fe200078e023c */
[----:B------:R-:W-:Y:S01]  /*8af0*/  I2IP.S8.S32.SAT R50, R58, R57, RZ ;  /* 0x000000393a327239 */ /* 0x000fe200000014ff */
[-C--:B------:R-:W-:Y:S02]  /*8b00*/  IMAD R61, R4, R82.reuse, R61 ;  /* 0x00000052043d7224 */ /* 0x080fe400078e023d */
[----:B------:R-:W-:Y:S01]  /*8b10*/  IMAD R62, R107, R82, R62 ;  /* 0x000000526b3e7224 */ /* 0x000fe200078e023e */
[----:B------:R-:W-:Y:S02]  /*8b20*/  I2IP.S8.S32.SAT R50, R56, R55, R50 ;  /* 0x0000003738327239 */ /* 0x000fe40000001432 */
[----:B------:R1:W-:Y:S02]  /*8b30*/  STS.128 [R174+0x6200], R32 ;  /* 0x00620020ae007388 */ /* 0x0003e40000000c00 */
        /* <DEDUP_REMOVED lines=11> */
[----:B------:R-:W-:Y:S02]  /*8bf0*/  UIADD3 UR8, UP0, UPT, UR52, 0x680, URZ ;  /* 0x0000068034087890 */ /* 0x000fe4000ff1e0ff */
[----:B------:R-:W-:Y:S02]  /*8c00*/  UIADD3 UR5, UPT, UPT, UR41, 0x40, URZ ;  /* 0x0000004029057890 */ /* 0x000fe4000fffe0ff */
[----:B------:R-:W-:Y:S02]  /*8c10*/  UIADD3 UR4, UPT, UPT, UR49, 0x6200, URZ ;  /* 0x0000620031047890 */ /* 0x000fe4000fffe0ff */
[----:B------:R-:W-:Y:S01]  /*8c20*/  UIADD3.X UR9, UPT, UPT, URZ, UR53, URZ, UP0, !UPT ;  /* 0x00000035ff097290 */ /* 0x000fe200087fe4ff */
[----:B------:R-:W-:Y:S01]  /*8c30*/  UMOV UR6, UR42 ;  /* 0x0000002a00067c82 */ /* 0x000fe20008000000 */
[----:B------:R-:W-:Y:S07]  /*8c40*/  UMOV UR7, UR36 ;  /* 0x0000002400077c82 */ /* 0x000fee0008000000 */
[----:B------:R2:W-:Y:S01]  /*8c50*/  UTMASTG.3D [UR4], [UR8] ;  /* 0x00000004080073b5 */ /* 0x0005e20008010000 */
[----:B------:R0:W-:Y:S01]  /*8c60*/  UTMACMDFLUSH ;  /* 0x00000000000079b7 */ /* 0x0001e20000000000 */
[----:B--2---:R-:W-:Y:S04]  /*8c70*/  DEPBAR.LE SB0, 0x1 ;  /* 0x000080400000791a */ /* 0x004fe80000000000 */
.L_x_125:
[----:B------:R-:W-:Y:S05]  /*8c80*/  BSYNC.RECONVERGENT B0 ;  /* 0x0000000000007941 */ /* 0x000fea0003800200 */
.L_x_124:
[----:B------:R-:W-:Y:S01]  /*8c90*/  BAR.SYNC.DEFER_BLOCKING 0x1, 0x80 ;  /* 0x0042000000007b1d */ /* 0x000fe20000010000 */
[----:B------:R-:W-:Y:S01]  /*8ca0*/  ISETP.NE.AND P2, PT, R170, RZ, PT ;  /* 0x000000ffaa00720c */ /* 0x000fe20003f45270 */
[----:B------:R-:W-:Y:S01]  /*8cb0*/  IMAD.IADD R20, R75, 0x1, R152 ;  /* 0x000000014b147824 */ /* 0x000fe200078e0298 */
[----:B------:R-:W-:Y:S01]  /*8cc0*/  ISETP.NE.AND P0, PT, R172, 0x2, PT ;  /* 0x00000002ac00780c */ /* 0x000fe20003f05270 */
[----:B------:R-:W-:Y:S01]  /*8cd0*/  IMAD.IADD R21, R77, 0x1, R154 ;  /* 0x000000014d157824 */ /* 0x000fe200078e029a */
[----:B------:R-:W-:Y:S02]  /*8ce0*/  ISETP.NE.AND P1, PT, R76, 0x4, PT ;  /* 0x000000044c00780c */ /* 0x000fe40003f25270 */
[----:B------:R-:W-:Y:S02]  /*8cf0*/  SEL R0, RZ, 0x1, P0 ;  /* 0x00000001ff007807 */ /* 0x000fe40000000000 */
[----:B------:R-:W-:Y:S02]  /*8d00*/  SEL R3, RZ, 0x1, P1 ;  /* 0x00000001ff037807 */ /* 0x000fe40000800000 */
[----:B------:R-:W-:Y:S02]  /*8d10*/  LOP3.LUT R163, R163, R0, RZ, 0x3c, !PT ;  /* 0x00000000a3a37212 */ /* 0x000fe400078e3cff */
[----:B------:R-:W-:Y:S02]  /*8d20*/  LOP3.LUT R164, R164, R3, RZ, 0x3c, !PT ;  /* 0x00000003a4a47212 */ /* 0x000fe400078e3cff */
[----:B------:R-:W-:Y:S02]  /*8d30*/  @P2 R2UR UR36, R160 ;  /* 0x00000000a02422ca */ /* 0x000fe400000e0000 */
[----:B------:R-:W-:Y:S02]  /*8d40*/  SEL R172, R172, RZ, P0 ;  /* 0x000000ffacac7207 */ /* 0x000fe40000000000 */
[----:B------:R-:W-:Y:S01]  /*8d50*/  SEL R76, R76, RZ, P1 ;  /* 0x000000ff4c4c7207 */ /* 0x000fe20000800000 */
[----:B------:R-:W-:Y:S10]  /*8d60*/  @P2 BRA `(.L_x_126) ;  /* 0xffffffc400882947 */ /* 0x000ff4000383ffff */
[----:B------:R-:W-:Y:S05]  /*8d70*/  EXIT ;  /* 0x000000000000794d */ /* 0x000fea0003800000 */
.L_x_24:
[----:B--2---:R2:W4:Y:S02]  /*8d80*/  SYNCS.PHASECHK.TRANS64.TRYWAIT P0, [R3+URZ+0x120], R2 ;  /* 0x00012002030075a7 */ /* 0x00452400080011ff */
[----:B----4-:R-:W-:Y:S05]  /*8d90*/  @!P0 NANOSLEEP.SYNCS 0x989680 ;  /* 0x009896800000895d */ /* 0x010fea0003900000 */
[----:B------:R-:W4:Y:S02]  /*8da0*/  @!P0 SYNCS.PHASECHK.TRANS64 P0, [R3+URZ+0x120], R2 ;  /* 0x00012002030085a7 */ /* 0x000f2400080010ff */
[----:B----4-:R-:W-:Y:S05]  /*8db0*/  @!P0 BRA `(.L_x_24) ;  /* 0xfffffffc00f08947 */ /* 0x010fea000383ffff */
[----:B------:R-:W-:Y:S05]  /*8dc0*/  BRA `(.L_x_127) ;  /* 0xffffff8800a47947 */ /* 0x000fea000383ffff */
.L_x_27:
[----:B-1----:R-:W-:-:S07]  /*8dd0*/  MOV R2, UR33 ;  /* 0x0000002100027c02 */ /* 0x002fce0008000f00 */
.L_x_128:
[----:B-1----:R1:W2:Y:S02]  /*8de0*/  SYNCS.PHASECHK.TRANS64.TRYWAIT P0, [R2+URZ+0x40], R5 ;  /* 0x00004005020075a7 */ /* 0x0022a400080011ff */
[----:B--2---:R-:W-:Y:S05]  /*8df0*/  @!P0 NANOSLEEP.SYNCS 0x989680 ;  /* 0x009896800000895d */ /* 0x004fea0003900000 */
[----:B------:R-:W2:Y:S02]  /*8e00*/  @!P0 SYNCS.PHASECHK.TRANS64 P0, [R2+URZ+0x40], R5 ;  /* 0x00004005020085a7 */ /* 0x000ea400080010ff */
[----:B--2---:R-:W-:Y:S05]  /*8e10*/  @!P0 BRA `(.L_x_128) ;  /* 0xfffffffc00f08947 */ /* 0x004fea000383ffff */
[----:B------:R-:W-:Y:S05]  /*8e20*/  BRA `(.L_x_26) ;  /* 0xffffff8c000c7947 */ /* 0x000fea000383ffff */
.L_x_34:
[----:B-1----:R-:W-:-:S07]  /*8e30*/  MOV R2, UR17 ;  /* 0x0000001100027c02 */ /* 0x002fce0008000f00 */
.L_x_129:
[----:B-1----:R1:W2:Y:S02]  /*8e40*/  SYNCS.PHASECHK.TRANS64.TRYWAIT P0, [R2+URZ+0x40], R5 ;  /* 0x00004005020075a7 */ /* 0x0022a400080011ff */
[----:B--2---:R-:W-:Y:S05]  /*8e50*/  @!P0 NANOSLEEP.SYNCS 0x989680 ;  /* 0x009896800000895d */ /* 0x004fea0003900000 */
[----:B------:R-:W2:Y:S02]  /*8e60*/  @!P0 SYNCS.PHASECHK.TRANS64 P0, [R2+URZ+0x40], R5 ;  /* 0x00004005020085a7 */ /* 0x000ea400080010ff */
[----:B--2---:R-:W-:Y:S05]  /*8e70*/  @!P0 BRA `(.L_x_129) ;  /* 0xfffffffc00f08947 */ /* 0x004fea000383ffff */
[----:B------:R-:W-:Y:S05]  /*8e80*/  BRA `(.L_x_33) ;  /* 0xffffff8c00c87947 */ /* 0x000fea000383ffff */
.L_x_39:
[----:B-1----:R1:W2:Y:S02]  /*8e90*/  SYNCS.PHASECHK.TRANS64.TRYWAIT P0, [R2+URZ+0xb0], R3 ;  /* 0x0000b003020075a7 */ /* 0x0022a400080011ff */
[----:B--2---:R-:W-:Y:S05]  /*8ea0*/  @!P0 NANOSLEEP.SYNCS 0x989680 ;  /* 0x009896800000895d */ /* 0x004fea0003900000 */
[----:B------:R-:W2:Y:S02]  /*8eb0*/  @!P0 SYNCS.PHASECHK.TRANS64 P0, [R2+URZ+0xb0], R3 ;  /* 0x0000b003020085a7 */ /* 0x000ea400080010ff */
[----:B--2---:R-:W-:Y:S05]  /*8ec0*/  @!P0 BRA `(.L_x_39) ;  /* 0xfffffffc00f08947 */ /* 0x004fea000383ffff */
[----:B------:R-:W-:Y:S05]  /*8ed0*/  BRA `(.L_x_130) ;  /* 0xffffff90006c7947 */ /* 0x000fea000383ffff */
.L_x_43:
[----:B---3--:R-:W-:-:S07]  /*8ee0*/  MOV R0, UR5 ;  /* 0x0000000500007c02 */ /* 0x008fce0008000f00 */
.L_x_131:
[----:B-1----:R1:W2:Y:S02]  /*8ef0*/  SYNCS.PHASECHK.TRANS64.TRYWAIT P0, [R0+URZ], R3 ;  /* 0x00000003000075a7 */ /* 0x0022a400080011ff */
[----:B--2---:R-:W-:Y:S05]  /*8f00*/  @!P0 NANOSLEEP.SYNCS 0x989680 ;  /* 0x009896800000895d */ /* 0x004fea0003900000 */
[----:B------:R-:W2:Y:S02]  /*8f10*/  @!P0 SYNCS.PHASECHK.TRANS64 P0, [R0+URZ], R3 ;  /* 0x00000003000085a7 */ /* 0x000ea400080010ff */
[----:B--2---:R-:W-:Y:S05]  /*8f20*/  @!P0 BRA `(.L_x_131) ;  /* 0xfffffffc00f08947 */ /* 0x004fea000383ffff */
[----:B------:R-:W-:Y:S05]  /*8f30*/  BRA `(.L_x_132) ;  /* 0xffffff9400dc7947 */ /* 0x000fea000383ffff */
.L_x_44:
[----:B---3--:R-:W-:-:S07]  /*8f40*/  MOV R0, UR5 ;  /* 0x0000000500007c02 */ /* 0x008fce0008000f00 */
.L_x_133:
[----:B-1----:R1:W2:Y:S02]  /*8f50*/  SYNCS.PHASECHK.TRANS64.TRYWAIT P0, [R0+URZ], R3 ;  /* 0x00000003000075a7 */ /* 0x0022a400080011ff */
[----:B--2---:R-:W-:Y:S05]  /*8f60*/  @!P0 NANOSLEEP.SYNCS 0x989680 ;  /* 0x009896800000895d */ /* 0x004fea0003900000 */
[----:B------:R-:W2:Y:S02]  /*8f70*/  @!P0 SYNCS.PHASECHK.TRANS64 P0, [R0+URZ], R3 ;  /* 0x00000003000085a7 */ /* 0x000ea400080010ff */
[----:B--2---:R-:W-:Y:S05]  /*8f80*/  @!P0 BRA `(.L_x_133) ;  /* 0xfffffffc00f08947 */ /* 0x004fea000383ffff */
[----:B------:R-:W-:Y:S05]  /*8f90*/  BRA `(.L_x_134) ;  /* 0xffffff9400e87947 */ /* 0x000fea000383ffff */
.L_x_45:
[----:B---3--:R-:W-:-:S07]  /*8fa0*/  MOV R0, UR5 ;  /* 0x0000000500007c02 */ /* 0x008fce0008000f00 */
.L_x_135:
[----:B-1----:R1:W2:Y:S02]  /*8fb0*/  SYNCS.PHASECHK.TRANS64.TRYWAIT P0, [R0+URZ], R3 ;  /* 0x00000003000075a7 */ /* 0x0022a400080011ff */
[----:B--2---:R-:W-:Y:S05]  /*8fc0*/  @!P0 NANOSLEEP.SYNCS 0x989680 ;  /* 0x009896800000895d */ /* 0x004fea0003900000 */
[----:B------:R-:W2:Y:S02]  /*8fd0*/  @!P0 SYNCS.PHASECHK.TRANS64 P0, [R0+URZ], R3 ;  /* 0x00000003000085a7 */ /* 0x000ea400080010ff */
[----:B--2---:R-:W-:Y:S05]  /*8fe0*/  @!P0 BRA `(.L_x_135) ;  /* 0xfffffffc00f08947 */ /* 0x004fea000383ffff */
[----:B------:R-:W-:Y:S05]  /*8ff0*/  BRA `(.L_x_136) ;  /* 0xffffff9400f47947 */ /* 0x000fea000383ffff */
.L_x_46:
[----:B---3--:R-:W-:-:S07]  /*9000*/  MOV R0, UR5 ;  /* 0x0000000500007c02 */ /* 0x008fce0008000f00 */
.L_x_137:
[----:B-1----:R1:W2:Y:S02]  /*9010*/  SYNCS.PHASECHK.TRANS64.TRYWAIT P0, [R0+URZ], R3 ;  /* 0x00000003000075a7 */ /* 0x0022a400080011ff */
[----:B--2---:R-:W-:Y:S05]  /*9020*/  @!P0 NANOSLEEP.SYNCS 0x989680 ;  /* 0x009896800000895d */ /* 0x004fea0003900000 */
[----:B------:R-:W2:Y:S02]  /*9030*/  @!P0 SYNCS.PHASECHK.TRANS64 P0, [R0+URZ], R3 ;  /* 0x00000003000085a7 */ /* 0x000ea400080010ff */
[----:B--2---:R-:W-:Y:S05]  /*9040*/  @!P0 BRA `(.L_x_137) ;  /* 0xfffffffc00f08947 */ /* 0x004fea000383ffff */
[----:B------:R-:W-:Y:S05]  /*9050*/  BRA `(.L_x_138) ;  /* 0xffffff9800007947 */ /* 0x000fea000383ffff */
.L_x_47:
[----:B---3--:R-:W-:-:S07]  /*9060*/  MOV R0, UR5 ;  /* 0x0000000500007c02 */ /* 0x008fce0008000f00 */
.L_x_139:
[----:B-1----:R1:W2:Y:S02]  /*9070*/  SYNCS.PHASECHK.TRANS64.TRYWAIT P0, [R0+URZ], R3 ;  /* 0x00000003000075a7 */ /* 0x0022a400080011ff */
[----:B--2---:R-:W-:Y:S05]  /*9080*/  @!P0 NANOSLEEP.SYNCS 0x989680 ;  /* 0x009896800000895d */ /* 0x004fea0003900000 */
[----:B------:R-:W2:Y:S02]  /*9090*/  @!P0 SYNCS.PHASECHK.TRANS64 P0, [R0+URZ], R3 ;  /* 0x00000003000085a7 */ /* 0x000ea400080010ff */
[----:B--2---:R-:W-:Y:S05]  /*90a0*/  @!P0 BRA `(.L_x_139) ;  /* 0xfffffffc00f08947 */ /* 0x004fea000383ffff */
[----:B------:R-:W-:Y:S05]  /*90b0*/  BRA `(.L_x_140) ;  /* 0xffffff98000c7947 */ /* 0x000fea000383ffff */
.L_x_48:
[----:B---3--:R-:W-:-:S07]  /*90c0*/  MOV R0, UR5 ;  /* 0x0000000500007c02 */ /* 0x008fce0008000f00 */
.L_x_141:
[----:B-1----:R1:W2:Y:S02]  /*90d0*/  SYNCS.PHASECHK.TRANS64.TRYWAIT P0, [R0+URZ], R3 ;  /* 0x00000003000075a7 */ /* 0x0022a400080011ff */
[----:B--2---:R-:W-:Y:S05]  /*90e0*/  @!P0 NANOSLEEP.SYNCS 0x989680 ;  /* 0x009896800000895d */ /* 0x004fea0003900000 */
[----:B------:R-:W2:Y:S02]  /*90f0*/  @!P0 SYNCS.PHASECHK.TRANS64 P0, [R0+URZ], R3 ;  /* 0x00000003000085a7 */ /* 0x000ea400080010ff */
[----:B--2---:R-:W-:Y:S05]  /*9100*/  @!P0 BRA `(.L_x_141) ;  /* 0xfffffffc00f08947 */ /* 0x004fea000383ffff */
[----:B------:R-:W-:Y:S05]  /*9110*/  BRA `(.L_x_142) ;  /* 0xffffff9800187947 */ /* 0x000fea000383ffff */
.L_x_49:
[----:B---3--:R-:W-:-:S07]  /*9120*/  MOV R0, UR5 ;  /* 0x0000000500007c02 */ /* 0x008fce0008000f00 */
.L_x_143:
[----:B-1----:R1:W2:Y:S02]  /*9130*/  SYNCS.PHASECHK.TRANS64.TRYWAIT P0, [R0+URZ], R3 ;  /* 0x00000003000075a7 */ /* 0x0022a400080011ff */
[----:B--2---:R-:W-:Y:S05]  /*9140*/  @!P0 NANOSLEEP.SYNCS 0x989680 ;  /* 0x009896800000895d */ /* 0x004fea0003900000 */
[----:B------:R-:W2:Y:S02]  /*9150*/  @!P0 SYNCS.PHASECHK.TRANS64 P0, [R0+URZ], R3 ;  /* 0x00000003000085a7 */ /* 0x000ea400080010ff */
[----:B--2---:R-:W-:Y:S05]  /*9160*/  @!P0 BRA `(.L_x_143) ;  /* 0xfffffffc00f08947 */ /* 0x004fea000383ffff */
[----:B------:R-:W-:Y:S05]  /*9170*/  BRA `(.L_x_144) ;  /* 0xffffff9800247947 */ /* 0x000fea000383ffff */
.L_x_52:
[----:B-1----:R1:W2:Y:S02]  /*9180*/  SYNCS.PHASECHK.TRANS64.TRYWAIT P0, [R0+URZ+0x110], R5 ;  /* 0x00011005000075a7 */ /* 0x0022a400080011ff */
[----:B--2---:R-:W-:Y:S05]  /*9190*/  @!P0 NANOSLEEP.SYNCS 0x989680 ;  /* 0x009896800000895d */ /* 0x004fea0003900000 */
[----:B------:R-:W2:Y:S02]  /*91a0*/  @!P0 SYNCS.PHASECHK.TRANS64 P0, [R0+URZ+0x110], R5 ;  /* 0x00011005000085a7 */ /* 0x000ea400080010ff */
[----:B--2---:R-:W-:Y:S05]  /*91b0*/  @!P0 BRA `(.L_x_52) ;  /* 0xfffffffc00f08947 */ /* 0x004fea000383ffff */
[----:B------:R-:W-:Y:S05]  /*91c0*/  BRA `(.L_x_145) ;  /* 0xffffff9800847947 */ /* 0x000fea000383ffff */
.L_x_53:
[----:B------:R-:W-:-:S07]  /*91d0*/  MOV R0, UR5 ;  /* 0x0000000500007c02 */ /* 0x000fce0008000f00 */
.L_x_146:
[----:B-1----:R1:W2:Y:S02]  /*91e0*/  SYNCS.PHASECHK.TRANS64.TRYWAIT P0, [R0+URZ+0xc0], R7 ;  /* 0x0000c007000075a7 */ /* 0x0022a400080011ff */
[----:B--2---:R-:W-:Y:S05]  /*91f0*/  @!P0 NANOSLEEP.SYNCS 0x989680 ;  /* 0x009896800000895d */ /* 0x004fea0003900000 */
[----:B------:R-:W2:Y:S02]  /*9200*/  @!P0 SYNCS.PHASECHK.TRANS64 P0, [R0+URZ+0xc0], R7 ;  /* 0x0000c007000085a7 */ /* 0x000ea400080010ff */
[----:B--2---:R-:W-:Y:S05]  /*9210*/  @!P0 BRA `(.L_x_146) ;  /* 0xfffffffc00f08947 */ /* 0x004fea000383ffff */
[----:B------:R-:W-:Y:S05]  /*9220*/  BRA `(.L_x_147) ;  /* 0xffffff9800947947 */ /* 0x000fea000383ffff */
.L_x_54:
[----:B-1----:R1:W2:Y:S02]  /*9230*/  SYNCS.PHASECHK.TRANS64.TRYWAIT P1, [R0+URZ+0xb0], R5 ;  /* 0x0000b005000075a7 */ /* 0x0022a400080211ff */
[----:B--2---:R-:W-:Y:S05]  /*9240*/  @!P1 NANOSLEEP.SYNCS 0x989680 ;  /* 0x009896800000995d */ /* 0x004fea0003900000 */
[----:B------:R-:W2:Y:S02]  /*9250*/  @!P1 SYNCS.PHASECHK.TRANS64 P1, [R0+URZ+0xb0], R5 ;  /* 0x0000b005000095a7 */ /* 0x000ea400080210ff */
[----:B--2---:R-:W-:Y:S05]  /*9260*/  @!P1 BRA `(.L_x_54) ;  /* 0xfffffffc00f09947 */ /* 0x004fea000383ffff */
[----:B------:R-:W-:Y:S05]  /*9270*/  BRA `(.L_x_148) ;  /* 0xffffff9800c47947 */ /* 0x000fea000383ffff */
.L_x_57:
[----:B------:R-:W-:-:S07]  /*9280*/  MOV R0, UR5 ;  /* 0x0000000500007c02 */ /* 0x000fce0008000f00 */
.L_x_149:
[----:B-1----:R1:W2:Y:S02]  /*9290*/  SYNCS.PHASECHK.TRANS64.TRYWAIT P0, [R0+URZ+0xc0], R3 ;  /* 0x0000c003000075a7 */ /* 0x0022a400080011ff */
[----:B--2---:R-:W-:Y:S05]  /*92a0*/  @!P0 NANOSLEEP.SYNCS 0x989680 ;  /* 0x009896800000895d */ /* 0x004fea0003900000 */
[----:B------:R-:W2:Y:S02]  /*92b0*/  @!P0 SYNCS.PHASECHK.TRANS64 P0, [R0+URZ+0xc0], R3 ;  /* 0x0000c003000085a7 */ /* 0x000ea400080010ff */
[----:B--2---:R-:W-:Y:S05]  /*92c0*/  @!P0 BRA `(.L_x_149) ;  /* 0xfffffffc00f08947 */ /* 0x004fea000383ffff */
[----:B------:R-:W-:Y:S05]  /*92d0*/  BRA `(.L_x_56) ;  /* 0xffffff9c00187947 */ /* 0x000fea000383ffff */
.L_x_66:
[----:B-1----:R-:W-:-:S04]  /*92e0*/  MOV R4, UR6 ;  /* 0x0000000600047c02 */ /* 0x002fc80008000f00 */
[----:B------:R1:W2:Y:S03]  /*92f0*/  SYNCS.PHASECHK.TRANS64.TRYWAIT P0, [R4+URZ+0x8], R5 ;  /* 0x00000805040075a7 */ /* 0x0002a600080011ff */
[----:B--2---:R-:W-:Y:S05]  /*9300*/  @!P0 NANOSLEEP.SYNCS 0x989680 ;  /* 0x009896800000895d */ /* 0x004fea0003900000 */
[----:B------:R-:W2:Y:S02]  /*9310*/  @!P0 SYNCS.PHASECHK.TRANS64 P0, [R4+URZ+0x8], R5 ;  /* 0x00000805040085a7 */ /* 0x000ea400080010ff */
[----:B--2---:R-:W-:Y:S05]  /*9320*/  @!P0 BRA `(.L_x_66) ;  /* 0xfffffffc00ec8947 */ /* 0x004fea000383ffff */
[----:B------:R-:W-:Y:S05]  /*9330*/  BRA `(.L_x_65) ;  /* 0xffffff9c00cc7947 */ /* 0x000fea000383ffff */
.L_x_68:
[----:B------:R-:W-:Y:S01]  /*9340*/  BSSY B0, `(.L_x_150) ;  /* 0x0000006000007945 */ /* 0x000fe20003800000 */
[----:B------:R-:W-:-:S07]  /*9350*/  MOV R15, 0xffffffff ;  /* 0xffffffff000f7802 */ /* 0x000fce0000000f00 */
[----:B-1---5:R-:W-:Y:S05]  /*9360*/  WARPSYNC.COLLECTIVE R15, `(.L_x_151) ;  /* 0x000000000f0c7348 */ /* 0x022fea0003c00000 */
[----:B------:R-:W-:Y:S02]  /*9370*/  ELECT P6, UR79, PT ;  /* 0x00000000004f782f */ /* 0x000fe400038c0000 */
[----:B------:R-:W-:Y:S01]  /*9380*/  MOV R14, UR79 ;  /* 0x0000004f000e7c02 */ /* 0x000fe20008000f00 */
[----:B-1---5:R-:W-:Y:S10]  /*9390*/  ENDCOLLECTIVE ;  /* 0x000000000000791b */ /* 0x022ff40003800000 */
.L_x_151:
[----:B------:R-:W-:Y:S05]  /*93a0*/  BSYNC B0 ;  /* 0x0000000000007941 */ /* 0x000fea0003800000 */
.L_x_150:
[----:B------:R-:W-:Y:S05]  /*93b0*/  BRA `(.L_x_152) ;  /* 0xffffff9c00fc7947 */ /* 0x000fea000383ffff */
.L_x_70:
[----:B-1----:R-:W-:-:S04]  /*93c0*/  MOV R2, UR6 ;  /* 0x0000000600027c02 */ /* 0x002fc80008000f00 */
[----:B------:R1:W2:Y:S03]  /*93d0*/  SYNCS.PHASECHK.TRANS64.TRYWAIT P0, [R2+URZ+0x8], R3 ;  /* 0x00000803020075a7 */ /* 0x0002a600080011ff */
[----:B--2---:R-:W-:Y:S05]  /*93e0*/  @!P0 NANOSLEEP.SYNCS 0x989680 ;  /* 0x009896800000895d */ /* 0x004fea0003900000 */
[----:B------:R-:W2:Y:S02]  /*93f0*/  @!P0 SYNCS.PHASECHK.TRANS64 P0, [R2+URZ+0x8], R3 ;  /* 0x00000803020085a7 */ /* 0x000ea400080010ff */
[----:B--2---:R-:W-:Y:S05]  /*9400*/  @!P0 BRA `(.L_x_70) ;  /* 0xfffffffc00ec8947 */ /* 0x004fea000383ffff */
[----:B------:R-:W-:Y:S05]  /*9410*/  BRA `(.L_x_69) ;  /* 0xffffffa000007947 */ /* 0x000fea000383ffff */
.L_x_71:
[----:B-1----:R1:W2:Y:S02]  /*9420*/  SYNCS.PHASECHK.TRANS64.TRYWAIT P0, [R0+URZ+0xb0], R5 ;  /* 0x0000b005000075a7 */ /* 0x0022a400080011ff */
[----:B--2---:R-:W-:Y:S05]  /*9430*/  @!P0 NANOSLEEP.SYNCS 0x989680 ;  /* 0x009896800000895d */ /* 0x004fea0003900000 */
[----:B------:R-:W2:Y:S02]  /*9440*/  @!P0 SYNCS.PHASECHK.TRANS64 P0, [R0+URZ+0xb0], R5 ;  /* 0x0000b005000085a7 */ /* 0x000ea400080010ff */
[----:B--2---:R-:W-:Y:S05]  /*9450*/  @!P0 BRA `(.L_x_71) ;  /* 0xfffffffc00f08947 */ /* 0x004fea000383ffff */
[----:B------:R-:W-:Y:S05]  /*9460*/  BRA `(.L_x_153) ;  /* 0xffffffa000ec7947 */ /* 0x000fea000383ffff */
.L_x_73:
[----:B------:R-:W-:-:S07]  /*9470*/  MOV R0, UR9 ;  /* 0x0000000900007c02 */ /* 0x000fce0008000f00 */
.L_x_154:
[----:B-1----:R1:W2:Y:S02]  /*9480*/  SYNCS.PHASECHK.TRANS64.TRYWAIT P0, [R0+URZ+0xf0], R5 ;  /* 0x0000f005000075a7 */ /* 0x0022a400080011ff */
[----:B--2---:R-:W-:Y:S05]  /*9490*/  @!P0 NANOSLEEP.SYNCS 0x989680 ;  /* 0x009896800000895d */ /* 0x004fea0003900000 */
[----:B------:R-:W2:Y:S02]  /*94a0*/  @!P0 SYNCS.PHASECHK.TRANS64 P0, [R0+URZ+0xf0], R5 ;  /* 0x0000f005000085a7 */ /* 0x000ea400080010ff */
[----:B--2---:R-:W-:Y:S05]  /*94b0*/  @!P0 BRA `(.L_x_154) ;  /* 0xfffffffc00f08947 */ /* 0x004fea000383ffff */
[----:B------:R-:W-:Y:S05]  /*94c0*/  BRA `(.L_x_155) ;  /* 0xffffffa400387947 */ /* 0x000fea000383ffff */
.L_x_76:
[----:B------:R-:W-:Y:S07]  /*94d0*/  MOV R0, UR8 ;  /* 0x0000000800007c02 */ /* 0x000fee0008000f00 */
.L_x_156:
[----:B-1----:R1:W2:Y:S02]  /*94e0*/  SYNCS.PHASECHK.TRANS64.TRYWAIT P0, [R0+URZ], R5 ;  /* 0x00000005000075a7 */ /* 0x0022a400080011ff */
[----:B--2---:R-:W-:Y:S05]  /*94f0*/  @!P0 NANOSLEEP.SYNCS 0x989680 ;  /* 0x009896800000895d */ /* 0x004fea0003900000 */
[----:B------:R-:W2:Y:S02]  /*9500*/  @!P0 SYNCS.PHASECHK.TRANS64 P0, [R0+URZ], R5 ;  /* 0x00000005000085a7 */ /* 0x000ea400080010ff */
[----:B--2---:R-:W-:Y:S05]  /*9510*/  @!P0 BRA `(.L_x_156) ;  /* 0xfffffffc00f08947 */ /* 0x004fea000383ffff */
[----:B------:R-:W-:Y:S05]  /*9520*/  BRA `(.L_x_75) ;  /* 0xffffffa4004c7947 */ /* 0x000fea000383ffff */
.L_x_80:
[----:B-1----:R-:W-:-:S07]  /*9530*/  MOV R0, UR8 ;  /* 0x0000000800007c02 */ /* 0x002fce0008000f00 */
.L_x_157:
[----:B-1----:R1:W2:Y:S02]  /*9540*/  SYNCS.PHASECHK.TRANS64.TRYWAIT P0, [R0+URZ], R3 ;  /* 0x00000003000075a7 */ /* 0x0022a400080011ff */
[----:B--2---:R-:W-:Y:S05]  /*9550*/  @!P0 NANOSLEEP.SYNCS 0x989680 ;  /* 0x009896800000895d */ /* 0x004fea0003900000 */
[----:B------:R-:W2:Y:S02]  /*9560*/  @!P0 SYNCS.PHASECHK.TRANS64 P0, [R0+URZ], R3 ;  /* 0x00000003000085a7 */ /* 0x000ea400080010ff */
[----:B--2---:R-:W-:Y:S05]  /*9570*/  @!P0 BRA `(.L_x_157) ;  /* 0xfffffffc00f08947 */ /* 0x004fea000383ffff */
[----:B------:R-:W-:Y:S05]  /*9580*/  BRA `(.L_x_158) ;  /* 0xffffffa800407947 */ /* 0x000fea000383ffff */
.L_x_81:
[----:B------:R-:W-:-:S07]  /*9590*/  MOV R0, UR8 ;  /* 0x0000000800007c02 */ /* 0x000fce0008000f00 */
.L_x_159:
[----:B-1----:R1:W2:Y:S02]  /*95a0*/  SYNCS.PHASECHK.TRANS64.TRYWAIT P0, [R0+URZ], R3 ;  /* 0x00000003000075a7 */ /* 0x0022a400080011ff */
[----:B--2---:R-:W-:Y:S05]  /*95b0*/  @!P0 NANOSLEEP.SYNCS 0x989680 ;  /* 0x009896800000895d */ /* 0x004fea0003900000 */
[----:B------:R-:W2:Y:S02]  /*95c0*/  @!P0 SYNCS.PHASECHK.TRANS64 P0, [R0+URZ], R3 ;  /* 0x00000003000085a7 */ /* 0x000ea400080010ff */
[----:B--2---:R-:W-:Y:S05]  /*95d0*/  @!P0 BRA `(.L_x_159) ;  /* 0xfffffffc00f08947 */ /* 0x004fea000383ffff */
[----:B------:R-:W-:Y:S05]  /*95e0*/  BRA `(.L_x_160) ;  /* 0xffffffa8004c7947 */ /* 0x000fea000383ffff */
.L_x_82:
[----:B------:R-:W-:-:S07]  /*95f0*/  MOV R0, UR8 ;  /* 0x0000000800007c02 */ /* 0x000fce0008000f00 */
.L_x_161:
[----:B-1----:R1:W2:Y:S02]  /*9600*/  SYNCS.PHASECHK.TRANS64.TRYWAIT P0, [R0+URZ], R3 ;  /* 0x00000003000075a7 */ /* 0x0022a400080011ff */
[----:B--2---:R-:W-:Y:S05]  /*9610*/  @!P0 NANOSLEEP.SYNCS 0x989680 ;  /* 0x009896800000895d */ /* 0x004fea0003900000 */
[----:B------:R-:W2:Y:S02]  /*9620*/  @!P0 SYNCS.PHASECHK.TRANS64 P0, [R0+URZ], R3 ;  /* 0x00000003000085a7 */ /* 0x000ea400080010ff */
[----:B--2---:R-:W-:Y:S05]  /*9630*/  @!P0 BRA `(.L_x_161) ;  /* 0xfffffffc00f08947 */ /* 0x004fea000383ffff */
[----:B------:R-:W-:Y:S05]  /*9640*/  BRA `(.L_x_162) ;  /* 0xffffffa800587947 */ /* 0x000fea000383ffff */
.L_x_85:
[----:B------:R-:W-:-:S07]  /*9650*/  MOV R0, UR7 ;  /* 0x0000000700007c02 */ /* 0x000fce0008000f00 */
.L_x_163:
[----:B-1----:R1:W2:Y:S02]  /*9660*/  SYNCS.PHASECHK.TRANS64.TRYWAIT P1, [R0+URZ+0x130], R3 ;  /* 0x00013003000075a7 */ /* 0x0022a400080211ff */
[----:B--2---:R-:W-:Y:S05]  /*9670*/  @!P1 NANOSLEEP.SYNCS 0x989680 ;  /* 0x009896800000995d */ /* 0x004fea0003900000 */
[----:B------:R-:W2:Y:S02]  /*9680*/  @!P1 SYNCS.PHASECHK.TRANS64 P1, [R0+URZ+0x130], R3 ;  /* 0x00013003000095a7 */ /* 0x000ea400080210ff */
[----:B--2---:R-:W-:Y:S05]  /*9690*/  @!P1 BRA `(.L_x_163) ;  /* 0xfffffffc00f09947 */ /* 0x004fea000383ffff */
[----:B------:R-:W-:Y:S05]  /*96a0*/  BRA `(.L_x_164) ;  /* 0xffffffa800a47947 */ /* 0x000fea000383ffff */
.L_x_90:
[----:B--2---:R2:W4:Y:S02]  /*96b0*/  SYNCS.PHASECHK.TRANS64.TRYWAIT P0, [R0+URZ+0xb0], R3 ;  /* 0x0000b003000075a7 */ /* 0x00452400080011ff */
[----:B----4-:R-:W-:Y:S05]  /*96c0*/  @!P0 NANOSLEEP.SYNCS 0x989680 ;  /* 0x009896800000895d */ /* 0x010fea0003900000 */
[----:B------:R-:W4:Y:S02]  /*96d0*/  @!P0 SYNCS.PHASECHK.TRANS64 P0, [R0+URZ+0xb0], R3 ;  /* 0x0000b003000085a7 */ /* 0x000f2400080010ff */
[----:B----4-:R-:W-:Y:S05]  /*96e0*/  @!P0 BRA `(.L_x_90) ;  /* 0xfffffffc00f08947 */ /* 0x010fea000383ffff */
[----:B------:R-:W-:Y:S05]  /*96f0*/  BRA `(.L_x_165) ;  /* 0xffffffac00b07947 */ /* 0x000fea000383ffff */
.L_x_93:
[----:B------:R-:W-:Y:S07]  /*9700*/  MOV R0, UR6 ;  /* 0x0000000600007c02 */ /* 0x000fee0008000f00 */
.L_x_166:
[----:B--2---:R2:W4:Y:S02]  /*9710*/  SYNCS.PHASECHK.TRANS64.TRYWAIT P0, [R0+URZ+0xa8], R3 ;  /* 0x0000a803000075a7 */ /* 0x00452400080011ff */
[----:B----4-:R-:W-:Y:S05]  /*9720*/  @!P0 NANOSLEEP.SYNCS 0x989680 ;  /* 0x009896800000895d */ /* 0x010fea0003900000 */
[----:B------:R-:W4:Y:S02]  /*9730*/  @!P0 SYNCS.PHASECHK.TRANS64 P0, [R0+URZ+0xa8], R3 ;  /* 0x0000a803000085a7 */ /* 0x000f2400080010ff */
[----:B----4-:R-:W-:Y:S05]  /*9740*/  @!P0 BRA `(.L_x_166) ;  /* 0xfffffffc00f08947 */ /* 0x010fea000383ffff */
[----:B------:R-:W-:Y:S05]  /*9750*/  BRA `(.L_x_92) ;  /* 0xffffffb000907947 */ /* 0x000fea000383ffff */
.L_x_96:
[----:B--2---:R-:W-:Y:S07]  /*9760*/  MOV R3, UR6 ;  /* 0x0000000600037c02 */ /* 0x004fee0008000f00 */
.L_x_167:
[----:B-1----:R1:W2:Y:S02]  /*9770*/  SYNCS.PHASECHK.TRANS64.TRYWAIT P0, [R3+URZ+0x90], R12 ;  /* 0x0000900c030075a7 */ /* 0x0022a400080011ff */
[----:B--2---:R-:W-:Y:S05]  /*9780*/  @!P0 NANOSLEEP.SYNCS 0x989680 ;  /* 0x009896800000895d */ /* 0x004fea0003900000 */
[----:B------:R-:W2:Y:S02]  /*9790*/  @!P0 SYNCS.PHASECHK.TRANS64 P0, [R3+URZ+0x90], R12 ;  /* 0x0000900c030085a7 */ /* 0x000ea400080010ff */
[----:B--2---:R-:W-:Y:S05]  /*97a0*/  @!P0 BRA `(.L_x_167) ;  /* 0xfffffffc00f08947 */ /* 0x004fea000383ffff */
[----:B------:R-:W-:Y:S05]  /*97b0*/  BRA `(.L_x_168) ;  /* 0xffffffb400087947 */ /* 0x000fea000383ffff */
.L_x_97:
[----:B------:R-:W-:Y:S07]  /*97c0*/  MOV R3, UR6 ;  /* 0x0000000600037c02 */ /* 0x000fee0008000f00 */
.L_x_169:
[----:B-1----:R1:W2:Y:S02]  /*97d0*/  SYNCS.PHASECHK.TRANS64.TRYWAIT P0, [R3+URZ+0x98], R12 ;  /* 0x0000980c030075a7 */ /* 0x0022a400080011ff */
[----:B--2---:R-:W-:Y:S05]  /*97e0*/  @!P0 NANOSLEEP.SYNCS 0x989680 ;  /* 0x009896800000895d */ /* 0x004fea0003900000 */
[----:B------:R-:W2:Y:S02]  /*97f0*/  @!P0 SYNCS.PHASECHK.TRANS64 P0, [R3+URZ+0x98], R12 ;  /* 0x0000980c030085a7 */ /* 0x000ea400080010ff */
[----:B--2---:R-:W-:Y:S05]  /*9800*/  @!P0 BRA `(.L_x_169) ;  /* 0xfffffffc00f08947 */ /* 0x004fea000383ffff */
[----:B------:R-:W-:Y:S05]  /*9810*/  BRA `(.L_x_170) ;  /* 0xffffffb400887947 */ /* 0x000fea000383ffff */
.L_x_99:
[----:B------:R-:W-:-:S07]  /*9820*/  MOV R0, UR6 ;  /* 0x0000000600007c02 */ /* 0x000fce0008000f00 */
.L_x_171:
[----:B-1----:R1:W4:Y:S02]  /*9830*/  SYNCS.PHASECHK.TRANS64.TRYWAIT P0, [R0+URZ+0x90], R3 ;  /* 0x00009003000075a7 */ /* 0x00232400080011ff */
[----:B----4-:R-:W-:Y:S05]  /*9840*/  @!P0 NANOSLEEP.SYNCS 0x989680 ;  /* 0x009896800000895d */ /* 0x010fea0003900000 */
[----:B------:R-:W4:Y:S02]  /*9850*/  @!P0 SYNCS.PHASECHK.TRANS64 P0, [R0+URZ+0x90], R3 ;  /* 0x00009003000085a7 */ /* 0x000f2400080010ff */
[----:B----4-:R-:W-:Y:S05]  /*9860*/  @!P0 BRA `(.L_x_171) ;  /* 0xfffffffc00f08947 */ /* 0x010fea000383ffff */
[----:B------:R-:W-:Y:S05]  /*9870*/  BRA `(.L_x_172) ;  /* 0xffffffb400f87947 */ /* 0x000fea000383ffff */
.L_x_101:
[----:B--2---:R2:W3:Y:S02]  /*9880*/  SYNCS.PHASECHK.TRANS64.TRYWAIT P0, [R0+URZ+0xb0], R3 ;  /* 0x0000b003000075a7 */ /* 0x0044e400080011ff */
[----:B---3--:R-:W-:Y:S05]  /*9890*/  @!P0 NANOSLEEP.SYNCS 0x989680 ;  /* 0x009896800000895d */ /* 0x008fea0003900000 */
[----:B------:R-:W3:Y:S02]  /*98a0*/  @!P0 SYNCS.PHASECHK.TRANS64 P0, [R0+URZ+0xb0], R3 ;  /* 0x0000b003000085a7 */ /* 0x000ee400080010ff */
[----:B---3--:R-:W-:Y:S05]  /*98b0*/  @!P0 BRA `(.L_x_101) ;  /* 0xfffffffc00f08947 */ /* 0x008fea000383ffff */
[----:B------:R-:W-:Y:S05]  /*98c0*/  BRA `(.L_x_173) ;  /* 0xffffffb800c47947 */ /* 0x000fea000383ffff */
.L_x_112:
[----:B-1----:R1:W3:Y:S02]  /*98d0*/  SYNCS.PHASECHK.TRANS64.TRYWAIT P1, [R3+URZ+0x80], R0 ;  /* 0x00008000030075a7 */ /* 0x0022e400080211ff */
[----:B---3--:R-:W-:Y:S05]  /*98e0*/  @!P1 NANOSLEEP.SYNCS 0x989680 ;  /* 0x009896800000995d */ /* 0x008fea0003900000 */
[----:B------:R-:W3:Y:S02]  /*98f0*/  @!P1 SYNCS.PHASECHK.TRANS64 P1, [R3+URZ+0x80], R0 ;  /* 0x00008000030095a7 */ /* 0x000ee400080210ff */
[----:B---3--:R-:W-:Y:S05]  /*9900*/  @!P1 BRA `(.L_x_112) ;  /* 0xfffffffc00f09947 */ /* 0x008fea000383ffff */
[----:B------:R-:W-:Y:S05]  /*9910*/  BRA `(.L_x_111) ;  /* 0xffffffc400ec7947 */ /* 0x000fea000383ffff */
.L_x_114:
[----:B---3--:R3:W4:Y:S02]  /*9920*/  SYNCS.PHASECHK.TRANS64.TRYWAIT P0, [R171+URZ+0xd0], R2 ;  /* 0x0000d002ab0075a7 */ /* 0x00872400080011ff */
[----:B----4-:R-:W-:Y:S05]  /*9930*/  @!P0 NANOSLEEP.SYNCS 0x989680 ;  /* 0x009896800000895d */ /* 0x010fea0003900000 */
[----:B------:R-:W4:Y:S02]  /*9940*/  @!P0 SYNCS.PHASECHK.TRANS64 P0, [R171+URZ+0xd0], R2 ;  /* 0x0000d002ab0085a7 */ /* 0x000f2400080010ff */
[----:B----4-:R-:W-:Y:S05]  /*9950*/  @!P0 BRA `(.L_x_114) ;  /* 0xfffffffc00f08947 */ /* 0x010fea000383ffff */
[----:B------:R-:W-:Y:S05]  /*9960*/  BRA `(.L_x_113) ;  /* 0xffffffc800487947 */ /* 0x000fea000383ffff */
.L_x_122:
[----:B--2---:R2:W3:Y:S02]  /*9970*/  SYNCS.PHASECHK.TRANS64.TRYWAIT P0, [R124+URZ+0x80], R3 ;  /* 0x000080037c0075a7 */ /* 0x0044e400080011ff */
[----:B---3--:R-:W-:Y:S05]  /*9980*/  @!P0 NANOSLEEP.SYNCS 0x989680 ;  /* 0x009896800000895d */ /* 0x008fea0003900000 */
[----:B------:R-:W3:Y:S02]  /*9990*/  @!P0 SYNCS.PHASECHK.TRANS64 P0, [R124+URZ+0x80], R3 ;  /* 0x000080037c0085a7 */ /* 0x000ee400080010ff */
[----:B---3--:R-:W-:Y:S05]  /*99a0*/  @!P0 BRA `(.L_x_122) ;  /* 0xfffffffc00f08947 */ /* 0x008fea000383ffff */
[----:B------:R-:W-:Y:S05]  /*99b0*/  BRA `(.L_x_121) ;  /* 0xffffffdc004c7947 */ /* 0x000fea000383ffff */
        .weak           $__internal_0_$__cuda_sm10x_tcgen05_guardrail_trap_col_being_dealloced_not_returned_by_alloc
        .type           $__internal_0_$__cuda_sm10x_tcgen05_guardrail_trap_col_being_dealloced_not_returned_by_alloc,@function
        .size           $__internal_0_$__cuda_sm10x_tcgen05_guardrail_trap_col_being_dealloced_not_returned_by_alloc,($__internal_1_$__cuda_sm10x_tcgen05_guardrail_trap_phase_invalid_during_alloc - $__internal_0_$__cuda_sm10x_tcgen05_guardrail_trap_col_being_dealloced_not_returned_by_alloc)
$__internal_0_$__cuda_sm10x_tcgen05_guardrail_trap_col_being_dealloced_not_returned_by_alloc:
[----:B------:R-:W-:Y:S05]  /*99c0*/  BPT.TRAP 0x1 ;  /* 0x000000040000795c */ /* 0x000fea0000300000 */
[----:B------:R-:W-:-:S04]  /*99d0*/  HFMA2 R3, -RZ, RZ, 0, 0 ;  /* 0x00000000ff037431 */ /* 0x000fc800000001ff */
[----:B------:R-:W-:Y:S05]  /*99e0*/  RET.REL.NODEC R2 `(_ZN7cutlass13device_kernelINS_4gemm6kernel13GemmUniversalIN4cute5tupleIJiiiiEEENS1_10collective13CollectiveMmaINS1_35MainloopSm100TmaUmmaWarpSpecializedILi8ELi2ELi4ENS5_IJNS4_1CILi2EEENSA_ILi1EEESC_EEEEENS5_IJNSA_ILi256EEENSA_ILi128EEESG_EEEaNS5_IJlSC_lEEEaSI_NS4_8TiledMMAINS4_8MMA_AtomIJNS4_21SM100_MMA_S8_2x1SM_SSIaaiLi256ELi128ELNS4_4UMMA5MajorE0ELSN_0ELNSM_8SaturateE0EEEEEENS4_6LayoutINS5_IJSC_SC_SC_EEENS5_IJNSA_ILi0EEEST_ST_EEEEENS5_IJNS4_10UnderscoreESW_SW_EEEEENS4_18SM100_TMA_2SM_LOADENS4_14ComposedLayoutINS4_7SwizzleILi3ELi4ELi3EEENS4_18smem_ptr_flag_bitsILi8EEENSR_INS5_IJNSA_ILi8EEESG_EEENS5_IJSG_SC_EEEEEEEvNS4_8identityESZ_S19_vS1A_EENS_8epilogue10collective18CollectiveEpilogueINS1C_23Sm100TmaWarpSpecializedILi2ELi2ELi64ELb0ELb0EEEJNS5_IJSG_SG_SG_EEENS5_IJNSR_ISG_SC_EENSR_INSA_ILi64EEESC_EEEEEaSI_aSI_NS1C_6fusion15FusionCallbacksIS1G_NS1M_17LinearCombinationIaiaiLNS_15FloatRoundStyleE2EEES1H_S1L_JEEENS4_5SM1004TMEM4LOAD26SM100_TMEM_LOAD_32dp32b64xENS4_13SM90_TMA_LOADENS10_INS11_ILi2ELi4ELi3EEES14_NSR_INS5_IJS15_S1J_EEENS5_IJS1J_SC_EEEEEEENS4_39AutoVectorizingCopyWithAssumedAlignmentILi128EEENS4_14SM90_TMA_STOREES21_S23_S23_EEEvvEEEEvNT_6ParamsE) ;  /* 0xffffff6402847950 */ /* 0x000fea0003c3ffff */
        .weak           $__internal_1_$__cuda_sm10x_tcgen05_guardrail_trap_phase_invalid_during_alloc
        .type           $__internal_1_$__cuda_sm10x_tcgen05_guardrail_trap_phase_invalid_during_alloc,@function
        .size           $__internal_1_$__cuda_sm10x_tcgen05_guardrail_trap_phase_invalid_during_alloc,($__internal_2_$__cuda_sm10x_tcgen05_guardrail_trap_unallocated_columns_being_dealloced - $__internal_1_$__cuda_sm10x_tcgen05_guardrail_trap_phase_invalid_during_alloc)
$__internal_1_$__cuda_sm10x_tcgen05_guardrail_trap_phase_invalid_during_alloc:
[----:B------:R-:W-:Y:S05]  /*99f0*/  BPT.TRAP 0x1 ;  /* 0x000000040000795c */ /* 0x000fea0000300000 */
[----:B------:R-:W-:-:S04]  /*9a00*/  MOV R3, 0x0 ;  /* 0x0000000000037802 */ /* 0x000fc80000000f00 */
[----:B------:R-:W-:Y:S05]  /*9a10*/  RET.REL.NODEC R2 `(_ZN7cutlass13device_kernelINS_4gemm6kernel13GemmUniversalIN4cute5tupleIJiiiiEEENS1_10collective13CollectiveMmaINS1_35MainloopSm100TmaUmmaWarpSpecializedILi8ELi2ELi4ENS5_IJNS4_1CILi2EEENSA_ILi1EEESC_EEEEENS5_IJNSA_ILi256EEENSA_ILi128EEESG_EEEaNS5_IJlSC_lEEEaSI_NS4_8TiledMMAINS4_8MMA_AtomIJNS4_21SM100_MMA_S8_2x1SM_SSIaaiLi256ELi128ELNS4_4UMMA5MajorE0ELSN_0ELNSM_8SaturateE0EEEEEENS4_6LayoutINS5_IJSC_SC_SC_EEENS5_IJNSA_ILi0EEEST_ST_EEEEENS5_IJNS4_10UnderscoreESW_SW_EEEEENS4_18SM100_TMA_2SM_LOADENS4_14ComposedLayoutINS4_7SwizzleILi3ELi4ELi3EEENS4_18smem_ptr_flag_bitsILi8EEENSR_INS5_IJNSA_ILi8EEESG_EEENS5_IJSG_SC_EEEEEEEvNS4_8identityESZ_S19_vS1A_EENS_8epilogue10collective18CollectiveEpilogueINS1C_23Sm100TmaWarpSpecializedILi2ELi2ELi64ELb0ELb0EEEJNS5_IJSG_SG_SG_EEENS5_IJNSR_ISG_SC_EENSR_INSA_ILi64EEESC_EEEEEaSI_aSI_NS1C_6fusion15FusionCallbacksIS1G_NS1M_17LinearCombinationIaiaiLNS_15FloatRoundStyleE2EEES1H_S1L_JEEENS4_5SM1004TMEM4LOAD26SM100_TMEM_LOAD_32dp32b64xENS4_13SM90_TMA_LOADENS10_INS11_ILi2ELi4ELi3EEES14_NSR_INS5_IJS15_S1J_EEENS5_IJS1J_SC_EEEEEEENS4_39AutoVectorizingCopyWithAssumedAlignmentILi128EEENS4_14SM90_TMA_STOREES21_S23_S23_EEEvvEEEEvNT_6ParamsE) ;  /* 0xffffff6402787950 */ /* 0x000fea0003c3ffff */
        .weak           $__internal_2_$__cuda_sm10x_tcgen05_guardrail_trap_unallocated_columns_being_dealloced
        .type           $__internal_2_$__cuda_sm10x_tcgen05_guardrail_trap_unallocated_columns_being_dealloced,@function
        .size           $__internal_2_$__cuda_sm10x_tcgen05_guardrail_trap_unallocated_columns_being_dealloced,(.L_x_175 - $__internal_2_$__cuda_sm10x_tcgen05_guardrail_trap_unallocated_columns_being_dealloced)
$__internal_2_$__cuda_sm10x_tcgen05_guardrail_trap_unallocated_columns_being_dealloced:
[----:B------:R-:W-:Y:S05]  /*9a20*/  BPT.TRAP 0x1 ;  /* 0x000000040000795c */ /* 0x000fea0000300000 */
[----:B------:R-:W-:-:S04]  /*9a30*/  HFMA2 R3, -RZ, RZ, 0, 0 ;  /* 0x00000000ff037431 */ /* 0x000fc800000001ff */
[----:B------:R-:W-:Y:S05]  /*9a40*/  RET.REL.NODEC R2 `(_ZN7cutlass13device_kernelINS_4gemm6kernel13GemmUniversalIN4cute5tupleIJiiiiEEENS1_10collective13CollectiveMmaINS1_35MainloopSm100TmaUmmaWarpSpecializedILi8ELi2ELi4ENS5_IJNS4_1CILi2EEENSA_ILi1EEESC_EEEEENS5_IJNSA_ILi256EEENSA_ILi128EEESG_EEEaNS5_IJlSC_lEEEaSI_NS4_8TiledMMAINS4_8MMA_AtomIJNS4_21SM100_MMA_S8_2x1SM_SSIaaiLi256ELi128ELNS4_4UMMA5MajorE0ELSN_0ELNSM_8SaturateE0EEEEEENS4_6LayoutINS5_IJSC_SC_SC_EEENS5_IJNSA_ILi0EEEST_ST_EEEEENS5_IJNS4_10UnderscoreESW_SW_EEEEENS4_18SM100_TMA_2SM_LOADENS4_14ComposedLayoutINS4_7SwizzleILi3ELi4ELi3EEENS4_18smem_ptr_flag_bitsILi8EEENSR_INS5_IJNSA_ILi8EEESG_EEENS5_IJSG_SC_EEEEEEEvNS4_8identityESZ_S19_vS1A_EENS_8epilogue10collective18CollectiveEpilogueINS1C_23Sm100TmaWarpSpecializedILi2ELi2ELi64ELb0ELb0EEEJNS5_IJSG_SG_SG_EEENS5_IJNSR_ISG_SC_EENSR_INSA_ILi64EEESC_EEEEEaSI_aSI_NS1C_6fusion15FusionCallbacksIS1G_NS1M_17LinearCombinationIaiaiLNS_15FloatRoundStyleE2EEES1H_S1L_JEEENS4_5SM1004TMEM4LOAD26SM100_TMEM_LOAD_32dp32b64xENS4_13SM90_TMA_LOADENS10_INS11_ILi2ELi4ELi3EEES14_NSR_INS5_IJS15_S1J_EEENS5_IJS1J_SC_EEEEEEENS4_39AutoVectorizingCopyWithAssumedAlignmentILi128EEENS4_14SM90_TMA_STOREES21_S23_S23_EEEvvEEEEvNT_6ParamsE) ;  /* 0xffffff64026c7950 */ /* 0x000fea0003c3ffff */
.L_x_174:
[----:B------:R-:W-:-:S00]  /*9a50*/  BRA `(.L_x_174) ;  /* 0xfffffffc00fc7947 */ /* 0x000fc0000383ffff */
[----:B------:R-:W-:-:S00]  /*9a60*/  NOP ;  /* 0x0000000000007918 */ /* 0x000fc00000000000 */
        /* <DEDUP_REMOVED lines=9> */
.L_x_175:


//--------------------- .nv.global.init           --------------------------
	.section	.nv.global.init,"aw",@progbits
.nv.global.init:
	.type		$str$27,@object
	.size		$str$27,($str$28 - $str$27)
$str$27:
        /*0000*/ 	.byte	0x28, 0x61, 0x64, 0x64, 0x72, 0x65, 0x73, 0x73, 0x20, 0x26, 0x20, 0x6d, 0x61, 0x73, 0x6b, 0x29
        /*0010*/ 	.byte	0x20, 0x3d, 0x3d, 0x20, 0x30, 0x00
	.type		$str$28,@object
	.size		$str$28,($str$26 - $str$28)
$str$28:
        /*0016*/ 	.byte	0x2f, 0x74, 0x6d, 0x70, 0x2f, 0x63, 0x75, 0x74, 0x6c, 0x61, 0x73, 0x73, 0x5f, 0x73, 0x77, 0x65
        /*0026*/ 	.byte	0x65, 0x70, 0x5f, 0x73, 0x72, 0x63, 0x2f, 0x69, 0x6e, 0x63, 0x6c, 0x75, 0x64, 0x65, 0x2f, 0x63
        /*0036*/ 	.byte	0x75, 0x74, 0x65, 0x2f, 0x70, 0x6f, 0x69, 0x6e, 0x74, 0x65, 0x72, 0x5f, 0x66, 0x6c, 0x61, 0x67
        /*0046*/ 	.byte	0x67, 0x65, 0x64, 0x2e, 0x68, 0x70, 0x70, 0x00
	.type		$str$26,@object
	.size		$str$26,($str$25 - $str$26)
$str$26:
        /*004e*/ 	.byte	0x2f, 0x74, 0x6d, 0x70, 0x2f, 0x63, 0x75, 0x74, 0x6c, 0x61, 0x73, 0x73, 0x5f, 0x73, 0x77, 0x65
        /*005e*/ 	.byte	0x65, 0x70, 0x5f, 0x73, 0x72, 0x63, 0x2f, 0x69, 0x6e, 0x63, 0x6c, 0x75, 0x64, 0x65, 0x2f, 0x63
        /*006e*/ 	.byte	0x75, 0x74, 0x65, 0x2f, 0x61, 0x74, 0x6f, 0x6d, 0x2f, 0x63, 0x6f, 0x70, 0x79, 0x5f, 0x74, 0x72
        /*007e*/ 	.byte	0x61, 0x69, 0x74, 0x73, 0x5f, 0x73, 0x6d, 0x31, 0x30, 0x30, 0x2e, 0x68, 0x70, 0x70, 0x00
	.type		$str$25,@object
	.size		$str$25,(__unnamed_1 - $str$25)
$str$25:
        /*008d*/ 	.byte	0x28, 0x28, 0x75, 0x69, 0x6e, 0x74, 0x33, 0x32, 0x5f, 0x74, 0x28, 0x74, 0x68, 0x72, 0x65, 0x61
        /*009d*/ 	.byte	0x64, 0x49, 0x64, 0x78, 0x2e, 0x78, 0x29, 0x20, 0x2f, 0x20, 0x33, 0x32, 0x29, 0x20, 0x25, 0x20
        /*00ad*/ 	.byte	0x34, 0x29, 0x20, 0x3d, 0x3d, 0x20, 0x28, 0x28, 0x28, 0x74, 0x6d, 0x65, 0x6d, 0x5f, 0x61, 0x64
        /*00bd*/ 	.byte	0x64, 0x72, 0x20, 0x3e, 0x3e, 0x20, 0x31, 0x36, 0x29, 0x20, 0x2f, 0x20, 0x33, 0x32, 0x29, 0x20
        /*00cd*/ 	.byte	0x25, 0x20, 0x34, 0x29, 0x00
	.type		__unnamed_1,@object
	.size		__unnamed_1,(__unnamed_2 - __unnamed_1)
__unnamed_1:
        /*00d2*/ 	.byte	0x61, 0x75, 0x74, 0x6f, 0x20, 0x63, 0x75, 0x74, 0x65, 0x3a, 0x3a, 0x61, 0x73, 0x5f, 0x70, 0x6f
        /* <DEDUP_REMOVED lines=24> */
        /*0262*/ 	.byte	0x5d, 0x00
	.type		__unnamed_2,@object
	.size		__unnamed_2,(.L_2 - __unnamed_2)
__unnamed_2:
        /* <DEDUP_REMOVED lines=42> */
        /*0504*/ 	.byte	0x43, 0x3c, 0x30, 0x3e, 0x3e, 0x3e, 0x3e, 0x5d, 0x00
.L_2:


//--------------------- .nv.shared._ZN7cutlass13device_kernelINS_4gemm6kernel13GemmUniversalIN4cute5tupleIJiiiiEEENS1_10collective13CollectiveMmaINS1_35MainloopSm100TmaUmmaWarpSpecializedILi8ELi2ELi4ENS5_IJNS4_1CILi2EEENSA_ILi1EEESC_EEEEENS5_IJNSA_ILi256EEENSA_ILi128EEESG_EEEaNS5_IJlSC_lEEEaSI_NS4_8TiledMMAINS4_8MMA_AtomIJNS4_21SM100_MMA_S8_2x1SM_SSIaaiLi256ELi128ELNS4_4UMMA5MajorE0ELSN_0ELNSM_8SaturateE0EEEEEENS4_6LayoutINS5_IJSC_SC_SC_EEENS5_IJNSA_ILi0EEEST_ST_EEEEENS5_IJNS4_10UnderscoreESW_SW_EEEEENS4_18SM100_TMA_2SM_LOADENS4_14ComposedLayoutINS4_7SwizzleILi3ELi4ELi3EEENS4_18smem_ptr_flag_bitsILi8EEENSR_INS5_IJNSA_ILi8EEESG_EEENS5_IJSG_SC_EEEEEEEvNS4_8identityESZ_S19_vS1A_EENS_8epilogue10collective18CollectiveEpilogueINS1C_23Sm100TmaWarpSpecializedILi2ELi2ELi64ELb0ELb0EEEJNS5_IJSG_SG_SG_EEENS5_IJNSR_ISG_SC_EENSR_INSA_ILi64EEESC_EEEEEaSI_aSI_NS1C_6fusion15FusionCallbacksIS1G_NS1M_17LinearCombinationIaiaiLNS_15FloatRoundStyleE2EEES1H_S1L_JEEENS4_5SM1004TMEM4LOAD26SM100_TMEM_LOAD_32dp32b64xENS4_13SM90_TMA_LOADENS10_INS11_ILi2ELi4ELi3EEES14_NSR_INS5_IJS15_S1J_EEENS5_IJS1J_SC_EEEEEEENS4_39AutoVectorizingCopyWithAssumedAlignmentILi128EEENS4_14SM90_TMA_STOREES21_S23_S23_EEEvvEEEEvNT_6ParamsE --------------------------
	.section	.nv.shared._ZN7cutlass13device_kernelINS_4gemm6kernel13GemmUniversalIN4cute5tupleIJiiiiEEENS1_10collective13CollectiveMmaINS1_35MainloopSm100TmaUmmaWarpSpecializedILi8ELi2ELi4ENS5_IJNS4_1CILi2EEENSA_ILi1EEESC_EEEEENS5_IJNSA_ILi256EEENSA_ILi128EEESG_EEEaNS5_IJlSC_lEEEaSI_NS4_8TiledMMAINS4_8MMA_AtomIJNS4_21SM100_MMA_S8_2x1SM_SSIaaiLi256ELi128ELNS4_4UMMA5MajorE0ELSN_0ELNSM_8SaturateE0EEEEEENS4_6LayoutINS5_IJSC_SC_SC_EEENS5_IJNSA_ILi0EEEST_ST_EEEEENS5_IJNS4_10UnderscoreESW_SW_EEEEENS4_18SM100_TMA_2SM_LOADENS4_14ComposedLayoutINS4_7SwizzleILi3ELi4ELi3EEENS4_18smem_ptr_flag_bitsILi8EEENSR_INS5_IJNSA_ILi8EEESG_EEENS5_IJSG_SC_EEEEEEEvNS4_8identityESZ_S19_vS1A_EENS_8epilogue10collective18CollectiveEpilogueINS1C_23Sm100TmaWarpSpecializedILi2ELi2ELi64ELb0ELb0EEEJNS5_IJSG_SG_SG_EEENS5_IJNSR_ISG_SC_EENSR_INSA_ILi64EEESC_EEEEEaSI_aSI_NS1C_6fusion15FusionCallbacksIS1G_NS1M_17LinearCombinationIaiaiLNS_15FloatRoundStyleE2EEES1H_S1L_JEEENS4_5SM1004TMEM4LOAD26SM100_TMEM_LOAD_32dp32b64xENS4_13SM90_TMA_LOADENS10_INS11_ILi2ELi4ELi3EEES14_NSR_INS5_IJS15_S1J_EEENS5_IJS1J_SC_EEEEEEENS4_39AutoVectorizingCopyWithAssumedAlignmentILi128EEENS4_14SM90_TMA_STOREES21_S23_S23_EEEvvEEEEvNT_6ParamsE,"aw",@nobits
	.sectionflags	@""
	.align	16
	.zero		1024


//--------------------- .nv.shared.reserved.0     --------------------------
	.section	.nv.shared.reserved.0,"aw",@nobits
	.weak		__nv_reservedSMEM_offset_0_alias
	.size		__nv_reservedSMEM_offset_0_alias, 0, 64
	.other		__nv_reservedSMEM_offset_0_alias,@"STO_CUDA_RESERVED_SHARED STV_DEFAULT"
__nv_reservedSMEM_offset_0_alias:
	.zero		0
.nv.shared.reserved.0:
	.zero		64
	.weak		__nv_reservedSMEM_tcgen05_partition
	.type		__nv_reservedSMEM_tcgen05_partition,@object
	.size		__nv_reservedSMEM_tcgen05_partition,(.L_0 - __nv_reservedSMEM_tcgen05_partition)
__nv_reservedSMEM_tcgen05_partition:
	.zero		32
.L_0:


//--------------------- .nv.global                --------------------------
	.section	.nv.global,"aw",@nobits
.nv.global:
	.type		_ZN40_INTERNAL_6439449f_4_k_cu_3a88b238_103334cute1_E,@object
	.size		_ZN40_INTERNAL_6439449f_4_k_cu_3a88b238_103334cute1_E,(_ZN40_INTERNAL_6439449f_4_k_cu_3a88b238_103334cuda3std3__45__cpo6cbeginE - _ZN40_INTERNAL_6439449f_4_k_cu_3a88b238_103334cute1_E)
_ZN40_INTERNAL_6439449f_4_k_cu_3a88b238_103334cute1_E:
	.zero		1
	.type		_ZN40_INTERNAL_6439449f_4_k_cu_3a88b238_103334cuda3std3__45__cpo6cbeginE,@object
	.size		_ZN40_INTERNAL_6439449f_4_k_cu_3a88b238_103334cuda3std3__45__cpo6cbeginE,(_ZN40_INTERNAL_6439449f_4_k_cu_3a88b238_103334cuda3std3__48in_placeE - _ZN40_INTERNAL_6439449f_4_k_cu_3a88b238_103334cuda3std3__45__cpo6cbeginE)
_ZN40_INTERNAL_6439449f_4_k_cu_3a88b238_103334cuda3std3__45__cpo6cbeginE:
	.zero		1
	.type		_ZN40_INTERNAL_6439449f_4_k_cu_3a88b238_103334cuda3std3__48in_placeE,@object
	.size		_ZN40_INTERNAL_6439449f_4_k_cu_3a88b238_103334cuda3std3__48in_placeE,(_ZN40_INTERNAL_6439449f_4_k_cu_3a88b238_103334cuda3std6ranges3__45__cpo9iter_moveE - _ZN40_INTERNAL_6439449f_4_k_cu_3a88b238_103334cuda3std3__48in_placeE)
_ZN40_INTERNAL_6439449f_4_k_cu_3a88b238_103334cuda3std3__48in_placeE:
	.zero		1
	.type		_ZN40_INTERNAL_6439449f_4_k_cu_3a88b238_103334cuda3std6ranges3__45__cpo9iter_moveE,@object
	.size		_ZN40_INTERNAL_6439449f_4_k_cu_3a88b238_103334cuda3std6ranges3__45__cpo9iter_moveE,(_ZN40_INTERNAL_6439449f_4_k_cu_3a88b238_103334cuda3std3__45__cpo5beginE - _ZN40_INTERNAL_6439449f_4_k_cu_3a88b238_103334cuda3std6ranges3__45__cpo9iter_moveE)
_ZN40_INTERNAL_6439449f_4_k_cu_3a88b238_103334cuda3std6ranges3__45__cpo9iter_moveE:
	.zero		1
	.type		_ZN40_INTERNAL_6439449f_4_k_cu_3a88b238_103334cuda3std3__45__cpo5beginE,@object
	.size		_ZN40_INTERNAL_6439449f_4_k_cu_3a88b238_103334cuda3std3__45__cpo5beginE,(_ZN40_INTERNAL_6439449f_4_k_cu_3a88b238_103334cuda3std3__442_GLOBAL__N__6439449f_4_k_cu_3a88b238_103336ignoreE - _ZN40_INTERNAL_6439449f_4_k_cu_3a88b238_103334cuda3std3__45__cpo5beginE)
_ZN40_INTERNAL_6439449f_4_k_cu_3a88b238_103334cuda3std3__45__cpo5beginE:
	.zero		1
	.type		_ZN40_INTERNAL_6439449f_4_k_cu_3a88b238_103334cuda3std3__442_GLOBAL__N__6439449f_4_k_cu_3a88b238_103336ignoreE,@object
	.size		_ZN40_INTERNAL_6439449f_4_k_cu_3a88b238_103334cuda3std3__442_GLOBAL__N__6439449f_4_k_cu_3a88b238_103336ignoreE,(_ZN40_INTERNAL_6439449f_4_k_cu_3a88b238_103334cute7productE - _ZN40_INTERNAL_6439449f_4_k_cu_3a88b238_103334cuda3std3__442_GLOBAL__N__6439449f_4_k_cu_3a88b238_103336ignoreE)
_ZN40_INTERNAL_6439449f_4_k_cu_3a88b238_103334cuda3std3__442_GLOBAL__N__6439449f_4_k_cu_3a88b238_103336ignoreE:
	.zero		1
	.type		_ZN40_INTERNAL_6439449f_4_k_cu_3a88b238_103334cute7productE,@object
	.size		_ZN40_INTERNAL_6439449f_4_k_cu_3a88b238_103334cute7productE,(_ZN40_INTERNAL_6439449f_4_k_cu_3a88b238_103334cuda3std3__45__cpo3endE - _ZN40_INTERNAL_6439449f_4_k_cu_3a88b238_103334cute7productE)
_ZN40_INTERNAL_6439449f_4_k_cu_3a88b238_103334cute7productE:
	.zero		1
	.type		_ZN40_INTERNAL_6439449f_4_k_cu_3a88b238_103334cuda3std3__45__cpo3endE,@object
	.size		_ZN40_INTERNAL_6439449f_4_k_cu_3a88b238_103334cuda3std3__45__cpo3endE,(_ZN40_INTERNAL_6439449f_4_k_cu_3a88b238_103334cuda3std3__419piecewise_constructE - _ZN40_INTERNAL_6439449f_4_k_cu_3a88b238_103334cuda3std3__45__cpo3endE)
_ZN40_INTERNAL_6439449f_4_k_cu_3a88b238_103334cuda3std3__45__cpo3endE:
	.zero		1
	.type		_ZN40_INTERNAL_6439449f_4_k_cu_3a88b238_103334cuda3std3__419piecewise_constructE,@object
	.size		_ZN40_INTERNAL_6439449f_4_k_cu_3a88b238_103334cuda3std3__419piecewise_constructE,(_ZN40_INTERNAL_6439449f_4_k_cu_3a88b238_103334cuda3std3__45__cpo4cendE - _ZN40_INTERNAL_6439449f_4_k_cu_3a88b238_103334cuda3std3__419piecewise_constructE)
_ZN40_INTERNAL_6439449f_4_k_cu_3a88b238_103334cuda3std3__419piecewise_constructE:
	.zero		1
	.type		_ZN40_INTERNAL_6439449f_4_k_cu_3a88b238_103334cuda3std3__45__cpo4cendE,@object
	.size		_ZN40_INTERNAL_6439449f_4_k_cu_3a88b238_103334cuda3std3__45__cpo4cendE,(_ZN40_INTERNAL_6439449f_4_k_cu_3a88b238_103334cuda3std6ranges3__45__cpo4swapE - _ZN40_INTERNAL_6439449f_4_k_cu_3a88b238_103334cuda3std3__45__cpo4cendE)
_ZN40_INTERNAL_6439449f_4_k_cu_3a88b238_103334cuda3std3__45__cpo4cendE:
	.zero		1
	.type		_ZN40_INTERNAL_6439449f_4_k_cu_3a88b238_103334cuda3std6ranges3__45__cpo4swapE,@object
	.size		_ZN40_INTERNAL_6439449f_4_k_cu_3a88b238_103334cuda3std6ranges3__45__cpo4swapE,(.L_10 - _ZN40_INTERNAL_6439449f_4_k_cu_3a88b238_103334cuda3std6ranges3__45__cpo4swapE)
_ZN40_INTERNAL_6439449f_4_k_cu_3a88b238_103334cuda3std6ranges3__45__cpo4swapE:
	.zero		1
.L_10:


//--------------------- .nv.constant0._ZN7cutlass13device_kernelINS_4gemm6kernel13GemmUniversalIN4cute5tupleIJiiiiEEENS1_10collective13CollectiveMmaINS1_35MainloopSm100TmaUmmaWarpSpecializedILi8ELi2ELi4ENS5_IJNS4_1CILi2EEENSA_ILi1EEESC_EEEEENS5_IJNSA_ILi256EEENSA_ILi128EEESG_EEEaNS5_IJlSC_lEEEaSI_NS4_8TiledMMAINS4_8MMA_AtomIJNS4_21SM100_MMA_S8_2x1SM_SSIaaiLi256ELi128ELNS4_4UMMA5MajorE0ELSN_0ELNSM_8SaturateE0EEEEEENS4_6LayoutINS5_IJSC_SC_SC_EEENS5_IJNSA_ILi0EEEST_ST_EEEEENS5_IJNS4_10UnderscoreESW_SW_EEEEENS4_18SM100_TMA_2SM_LOADENS4_14ComposedLayoutINS4_7SwizzleILi3ELi4ELi3EEENS4_18smem_ptr_flag_bitsILi8EEENSR_INS5_IJNSA_ILi8EEESG_EEENS5_IJSG_SC_EEEEEEEvNS4_8identityESZ_S19_vS1A_EENS_8epilogue10collective18CollectiveEpilogueINS1C_23Sm100TmaWarpSpecializedILi2ELi2ELi64ELb0ELb0EEEJNS5_IJSG_SG_SG_EEENS5_IJNSR_ISG_SC_EENSR_INSA_ILi64EEESC_EEEEEaSI_aSI_NS1C_6fusion15FusionCallbacksIS1G_NS1M_17LinearCombinationIaiaiLNS_15FloatRoundStyleE2EEES1H_S1L_JEEENS4_5SM1004TMEM4LOAD26SM100_TMEM_LOAD_32dp32b64xENS4_13SM90_TMA_LOADENS10_INS11_ILi2ELi4ELi3EEES14_NSR_INS5_IJS15_S1J_EEENS5_IJS1J_SC_EEEEEEENS4_39AutoVectorizingCopyWithAssumedAlignmentILi128EEENS4_14SM90_TMA_STOREES21_S23_S23_EEEvvEEEEvNT_6ParamsE --------------------------
	.section	.nv.constant0._ZN7cutlass13device_kernelINS_4gemm6kernel13GemmUniversalIN4cute5tupleIJiiiiEEENS1_10collective13CollectiveMmaINS1_35MainloopSm100TmaUmmaWarpSpecializedILi8ELi2ELi4ENS5_IJNS4_1CILi2EEENSA_ILi1EEESC_EEEEENS5_IJNSA_ILi256EEENSA_ILi128EEESG_EEEaNS5_IJlSC_lEEEaSI_NS4_8TiledMMAINS4_8MMA_AtomIJNS4_21SM100_MMA_S8_2x1SM_SSIaaiLi256ELi128ELNS4_4UMMA5MajorE0ELSN_0ELNSM_8SaturateE0EEEEEENS4_6LayoutINS5_IJSC_SC_SC_EEENS5_IJNSA_ILi0EEEST_ST_EEEEENS5_IJNS4_10UnderscoreESW_SW_EEEEENS4_18SM100_TMA_2SM_LOADENS4_14ComposedLayoutINS4_7SwizzleILi3ELi4ELi3EEENS4_18smem_ptr_flag_bitsILi8EEENSR_INS5_IJNSA_ILi8EEESG_EEENS5_IJSG_SC_EEEEEEEvNS4_8identityESZ_S19_vS1A_EENS_8epilogue10collective18CollectiveEpilogueINS1C_23Sm100TmaWarpSpecializedILi2ELi2ELi64ELb0ELb0EEEJNS5_IJSG_SG_SG_EEENS5_IJNSR_ISG_SC_EENSR_INSA_ILi64EEESC_EEEEEaSI_aSI_NS1C_6fusion15FusionCallbacksIS1G_NS1M_17LinearCombinationIaiaiLNS_15FloatRoundStyleE2EEES1H_S1L_JEEENS4_5SM1004TMEM4LOAD26SM100_TMEM_LOAD_32dp32b64xENS4_13SM90_TMA_LOADENS10_INS11_ILi2ELi4ELi3EEES14_NSR_INS5_IJS15_S1J_EEENS5_IJS1J_SC_EEEEEEENS4_39AutoVectorizingCopyWithAssumedAlignmentILi128EEENS4_14SM90_TMA_STOREES21_S23_S23_EEEvvEEEEvNT_6ParamsE,"a",@progbits
	.sectionflags	@""
	.align	4
.nv.constant0._ZN7cutlass13device_kernelINS_4gemm6kernel13GemmUniversalIN4cute5tupleIJiiiiEEENS1_10collective13CollectiveMmaINS1_35MainloopSm100TmaUmmaWarpSpecializedILi8ELi2ELi4ENS5_IJNS4_1CILi2EEENSA_ILi1EEESC_EEEEENS5_IJNSA_ILi256EEENSA_ILi128EEESG_EEEaNS5_IJlSC_lEEEaSI_NS4_8TiledMMAINS4_8MMA_AtomIJNS4_21SM100_MMA_S8_2x1SM_SSIaaiLi256ELi128ELNS4_4UMMA5MajorE0ELSN_0ELNSM_8SaturateE0EEEEEENS4_6LayoutINS5_IJSC_SC_SC_EEENS5_IJNSA_ILi0EEEST_ST_EEEEENS5_IJNS4_10UnderscoreESW_SW_EEEEENS4_18SM100_TMA_2SM_LOADENS4_14ComposedLayoutINS4_7SwizzleILi3ELi4ELi3EEENS4_18smem_ptr_flag_bitsILi8EEENSR_INS5_IJNSA_ILi8EEESG_EEENS5_IJSG_SC_EEEEEEEvNS4_8identityESZ_S19_vS1A_EENS_8epilogue10collective18CollectiveEpilogueINS1C_23Sm100TmaWarpSpecializedILi2ELi2ELi64ELb0ELb0EEEJNS5_IJSG_SG_SG_EEENS5_IJNSR_ISG_SC_EENSR_INSA_ILi64EEESC_EEEEEaSI_aSI_NS1C_6fusion15FusionCallbacksIS1G_NS1M_17LinearCombinationIaiaiLNS_15FloatRoundStyleE2EEES1H_S1L_JEEENS4_5SM1004TMEM4LOAD26SM100_TMEM_LOAD_32dp32b64xENS4_13SM90_TMA_LOADENS10_INS11_ILi2ELi4ELi3EEES14_NSR_INS5_IJS15_S1J_EEENS5_IJS1J_SC_EEEEEEENS4_39AutoVectorizingCopyWithAssumedAlignmentILi128EEENS4_14SM90_TMA_STOREES21_S23_S23_EEEvvEEEEvNT_6ParamsE:
	.zero		2944


//--------------------- SYMBOLS --------------------------

	.type		.nv.reservedSmem.offset0,@object
	.size		.nv.reservedSmem.offset0,0x4
	.type		.nv.reservedSmem.cap,@object
	.size		.nv.reservedSmem.cap,0x4
	.type		__assertfail,@function
